	.target	sm_100a

	.elftype	@"ET_EXEC"


//--------------------- .note.nv.tkinfo           --------------------------
	.section	.note.nv.tkinfo,"",@"SHT_NOTE"
	.sectionflags	@"SHF_NOTE_NV_TKINFO"
	.tkinfo
        /*0018*/ 	.word	0x00000002
        /*0030*/ 	.string	""
        /*0030*/ 	.string	"ptxas"
        /*0030*/ 	.string	"Cuda compilation tools, release 13.0, V13.0.88"
        /*0030*/ 	.string	"Build cuda_13.0.r13.0/compiler.36424714_0"
        /*0030*/ 	.string	"-arch sm_100a -m 64 "



//--------------------- .note.nv.cuinfo           --------------------------
	.section	.note.nv.cuinfo,"",@"SHT_NOTE"
	.sectionflags	@"SHF_NOTE_NV_CUINFO"
        /*0018*/ 	.short	0x0002
        /*001a*/ 	.short	0x0064
        /*001c*/ 	.short	0x0082
	.zero		2


//--------------------- .nv.info                  --------------------------
	.section	.nv.info,"",@"SHT_CUDA_INFO"
	.align	4


	//----- nvinfo : EIATTR_REGCOUNT
	.align		4
        /*0000*/ 	.byte	0x04, 0x2f
        /*0002*/ 	.short	(.L_19 - .L_18)
	.align		4
.L_18:
        /*0004*/ 	.word	index@(_ZN7cutlass13device_kernelINS_4gemm6kernel13GemmUniversalIN4cute5tupleIJiiiiEEENS1_10collective13CollectiveMmaINS1_35MainloopSm100TmaUmmaWarpSpecializedILi4ELi2ELi4ENS5_IJNS4_1CILi2EEENSA_ILi1EEESC_EEEEENS5_IJNSA_ILi128EEENSA_ILi256EEENSA_ILi32EEEEEENS_10tfloat32_tENS5_IJlSC_lEEESJ_SK_NS4_8TiledMMAINS4_8MMA_AtomIJNS4_23SM100_MMA_TF32_2x1SM_SSISJ_SJ_fLi128ELi256ELNS4_4UMMA5MajorE0ELSP_0ELNSO_7ScaleInE0ELSQ_0EEEEEENS4_6LayoutINS5_IJSC_SC_SC_EEENS5_IJNSA_ILi0EEESV_SV_EEEEENS5_IJNS4_10UnderscoreESY_SY_EEEEENS4_18SM100_TMA_2SM_LOADENS4_14ComposedLayoutINS4_7SwizzleILi3ELi4ELi3EEENS4_18smem_ptr_flag_bitsILi32EEENST_INS5_IJNSA_ILi8EEESH_EEENS5_IJSH_SC_EEEEEEEvNS4_8identityES11_S1B_vS1C_EENS_8epilogue10collective18CollectiveEpilogueINS1E_23Sm100TmaWarpSpecializedILi4ELi2ELi16ELb1ELb0EEEJNS5_IJNSA_ILi64EEESG_SH_EEENS5_IJNST_IS1J_SC_EENST_INS5_IJNSA_ILi16EEESB_EEENS5_IJSC_SF_EEEEEEEESJ_SK_SJ_SK_NS1E_6fusion15FusionCallbacksIS1I_NS1R_17LinearCombinationISJ_fSJ_fLNS_15FloatRoundStyleE2EEES1K_S1Q_JEEENS4_5SM1004TMEM4LOAD26SM100_TMEM_LOAD_32dp32b16xENS4_13SM90_TMA_LOADENS12_INS13_ILi2ELi4ELi3EEES16_NST_INS5_IJS17_S1M_EEENS5_IJS1M_SC_EEEEEEENS4_39AutoVectorizingCopyWithAssumedAlignmentILi128EEENS4_14SM90_TMA_STOREES26_S28_S28_EEEvvEEEEvNT_6ParamsE)
        /*0008*/ 	.word	0x00000060


	//----- nvinfo : EIATTR_FRAME_SIZE
	.align		4
.L_19:
        /*000c*/ 	.byte	0x04, 0x11
        /*000e*/ 	.short	(.L_21 - .L_20)
	.align		4
.L_20:
        /*0010*/ 	.word	index@($__internal_2_$__cuda_sm10x_tcgen05_guardrail_trap_unallocated_columns_being_dealloced)
        /*0014*/ 	.word	0x00000000


	//----- nvinfo : EIATTR_FRAME_SIZE
	.align		4
.L_21:
        /*0018*/ 	.byte	0x04, 0x11
        /*001a*/ 	.short	(.L_23 - .L_22)
	.align		4
.L_22:
        /*001c*/ 	.word	index@($__internal_1_$__cuda_sm10x_tcgen05_guardrail_trap_phase_invalid_during_alloc)
        /*0020*/ 	.word	0x00000000


	//----- nvinfo : EIATTR_FRAME_SIZE
	.align		4
.L_23:
        /*0024*/ 	.byte	0x04, 0x11
        /*0026*/ 	.short	(.L_25 - .L_24)
	.align		4
.L_24:
        /*0028*/ 	.word	index@($__internal_0_$__cuda_sm10x_tcgen05_guardrail_trap_col_being_dealloced_not_returned_by_alloc)
        /*002c*/ 	.word	0x00000000


	//----- nvinfo : EIATTR_FRAME_SIZE
	.align		4
.L_25:
        /*0030*/ 	.byte	0x04, 0x11
        /*0032*/ 	.short	(.L_27 - .L_26)
	.align		4
.L_26:
        /*0034*/ 	.word	index@(_ZN7cutlass13device_kernelINS_4gemm6kernel13GemmUniversalIN4cute5tupleIJiiiiEEENS1_10collective13CollectiveMmaINS1_35MainloopSm100TmaUmmaWarpSpecializedILi4ELi2ELi4ENS5_IJNS4_1CILi2EEENSA_ILi1EEESC_EEEEENS5_IJNSA_ILi128EEENSA_ILi256EEENSA_ILi32EEEEEENS_10tfloat32_tENS5_IJlSC_lEEESJ_SK_NS4_8TiledMMAINS4_8MMA_AtomIJNS4_23SM100_MMA_TF32_2x1SM_SSISJ_SJ_fLi128ELi256ELNS4_4UMMA5MajorE0ELSP_0ELNSO_7ScaleInE0ELSQ_0EEEEEENS4_6LayoutINS5_IJSC_SC_SC_EEENS5_IJNSA_ILi0EEESV_SV_EEEEENS5_IJNS4_10UnderscoreESY_SY_EEEEENS4_18SM100_TMA_2SM_LOADENS4_14ComposedLayoutINS4_7SwizzleILi3ELi4ELi3EEENS4_18smem_ptr_flag_bitsILi32EEENST_INS5_IJNSA_ILi8EEESH_EEENS5_IJSH_SC_EEEEEEEvNS4_8identityES11_S1B_vS1C_EENS_8epilogue10collective18CollectiveEpilogueINS1E_23Sm100TmaWarpSpecializedILi4ELi2ELi16ELb1ELb0EEEJNS5_IJNSA_ILi64EEESG_SH_EEENS5_IJNST_IS1J_SC_EENST_INS5_IJNSA_ILi16EEESB_EEENS5_IJSC_SF_EEEEEEEESJ_SK_SJ_SK_NS1E_6fusion15FusionCallbacksIS1I_NS1R_17LinearCombinationISJ_fSJ_fLNS_15FloatRoundStyleE2EEES1K_S1Q_JEEENS4_5SM1004TMEM4LOAD26SM100_TMEM_LOAD_32dp32b16xENS4_13SM90_TMA_LOADENS12_INS13_ILi2ELi4ELi3EEES16_NST_INS5_IJS17_S1M_EEENS5_IJS1M_SC_EEEEEEENS4_39AutoVectorizingCopyWithAssumedAlignmentILi128EEENS4_14SM90_TMA_STOREES26_S28_S28_EEEvvEEEEvNT_6ParamsE)
        /*0038*/ 	.word	0x00000000


	//----- nvinfo : EIATTR_MIN_STACK_SIZE
	.align		4
.L_27:
        /*003c*/ 	.byte	0x04, 0x12
        /*003e*/ 	.short	(.L_29 - .L_28)
	.align		4
.L_28:
        /*0040*/ 	.word	index@(_ZN7cutlass13device_kernelINS_4gemm6kernel13GemmUniversalIN4cute5tupleIJiiiiEEENS1_10collective13CollectiveMmaINS1_35MainloopSm100TmaUmmaWarpSpecializedILi4ELi2ELi4ENS5_IJNS4_1CILi2EEENSA_ILi1EEESC_EEEEENS5_IJNSA_ILi128EEENSA_ILi256EEENSA_ILi32EEEEEENS_10tfloat32_tENS5_IJlSC_lEEESJ_SK_NS4_8TiledMMAINS4_8MMA_AtomIJNS4_23SM100_MMA_TF32_2x1SM_SSISJ_SJ_fLi128ELi256ELNS4_4UMMA5MajorE0ELSP_0ELNSO_7ScaleInE0ELSQ_0EEEEEENS4_6LayoutINS5_IJSC_SC_SC_EEENS5_IJNSA_ILi0EEESV_SV_EEEEENS5_IJNS4_10UnderscoreESY_SY_EEEEENS4_18SM100_TMA_2SM_LOADENS4_14ComposedLayoutINS4_7SwizzleILi3ELi4ELi3EEENS4_18smem_ptr_flag_bitsILi32EEENST_INS5_IJNSA_ILi8EEESH_EEENS5_IJSH_SC_EEEEEEEvNS4_8identityES11_S1B_vS1C_EENS_8epilogue10collective18CollectiveEpilogueINS1E_23Sm100TmaWarpSpecializedILi4ELi2ELi16ELb1ELb0EEEJNS5_IJNSA_ILi64EEESG_SH_EEENS5_IJNST_IS1J_SC_EENST_INS5_IJNSA_ILi16EEESB_EEENS5_IJSC_SF_EEEEEEEESJ_SK_SJ_SK_NS1E_6fusion15FusionCallbacksIS1I_NS1R_17LinearCombinationISJ_fSJ_fLNS_15FloatRoundStyleE2EEES1K_S1Q_JEEENS4_5SM1004TMEM4LOAD26SM100_TMEM_LOAD_32dp32b16xENS4_13SM90_TMA_LOADENS12_INS13_ILi2ELi4ELi3EEES16_NST_INS5_IJS17_S1M_EEENS5_IJS1M_SC_EEEEEEENS4_39AutoVectorizingCopyWithAssumedAlignmentILi128EEENS4_14SM90_TMA_STOREES26_S28_S28_EEEvvEEEEvNT_6ParamsE)
        /*0044*/ 	.word	0x00000000
.L_29:


//--------------------- .nv.compat                --------------------------
	.section	.nv.compat,"",@"SHT_CUDA_COMPAT_INFO"
	.align	4
        /*0000*/ 	.byte	0x02, 0x09, 0x01, 0x00, 0x02, 0x02, 0x02, 0x00, 0x02, 0x05, 0x05, 0x00, 0x03, 0x07, 0x01, 0x01
        /*0010*/ 	.byte	0x02, 0x03, 0x01, 0x00, 0x02, 0x06, 0x01, 0x00, 0x04, 0x0b, 0x08, 0x00, 0x09, 0x00, 0x00, 0x00
        /*0020*/ 	.byte	0x00, 0x00, 0x00, 0x00


//--------------------- .nv.info._ZN7cutlass13device_kernelINS_4gemm6kernel13GemmUniversalIN4cute5tupleIJiiiiEEENS1_10collective13CollectiveMmaINS1_35MainloopSm100TmaUmmaWarpSpecializedILi4ELi2ELi4ENS5_IJNS4_1CILi2EEENSA_ILi1EEESC_EEEEENS5_IJNSA_ILi128EEENSA_ILi256EEENSA_ILi32EEEEEENS_10tfloat32_tENS5_IJlSC_lEEESJ_SK_NS4_8TiledMMAINS4_8MMA_AtomIJNS4_23SM100_MMA_TF32_2x1SM_SSISJ_SJ_fLi128ELi256ELNS4_4UMMA5MajorE0ELSP_0ELNSO_7ScaleInE0ELSQ_0EEEEEENS4_6LayoutINS5_IJSC_SC_SC_EEENS5_IJNSA_ILi0EEESV_SV_EEEEENS5_IJNS4_10UnderscoreESY_SY_EEEEENS4_18SM100_TMA_2SM_LOADENS4_14ComposedLayoutINS4_7SwizzleILi3ELi4ELi3EEENS4_18smem_ptr_flag_bitsILi32EEENST_INS5_IJNSA_ILi8EEESH_EEENS5_IJSH_SC_EEEEEEEvNS4_8identityES11_S1B_vS1C_EENS_8epilogue10collective18CollectiveEpilogueINS1E_23Sm100TmaWarpSpecializedILi4ELi2ELi16ELb1ELb0EEEJNS5_IJNSA_ILi64EEESG_SH_EEENS5_IJNST_IS1J_SC_EENST_INS5_IJNSA_ILi16EEESB_EEENS5_IJSC_SF_EEEEEEEESJ_SK_SJ_SK_NS1E_6fusion15FusionCallbacksIS1I_NS1R_17LinearCombinationISJ_fSJ_fLNS_15FloatRoundStyleE2EEES1K_S1Q_JEEENS4_5SM1004TMEM4LOAD26SM100_TMEM_LOAD_32dp32b16xENS4_13SM90_TMA_LOADENS12_INS13_ILi2ELi4ELi3EEES16_NST_INS5_IJS17_S1M_EEENS5_IJS1M_SC_EEEEEEENS4_39AutoVectorizingCopyWithAssumedAlignmentILi128EEENS4_14SM90_TMA_STOREES26_S28_S28_EEEvvEEEEvNT_6ParamsE --------------------------
	.section	.nv.info._ZN7cutlass13device_kernelINS_4gemm6kernel13GemmUniversalIN4cute5tupleIJiiiiEEENS1_10collective13CollectiveMmaINS1_35MainloopSm100TmaUmmaWarpSpecializedILi4ELi2ELi4ENS5_IJNS4_1CILi2EEENSA_ILi1EEESC_EEEEENS5_IJNSA_ILi128EEENSA_ILi256EEENSA_ILi32EEEEEENS_10tfloat32_tENS5_IJlSC_lEEESJ_SK_NS4_8TiledMMAINS4_8MMA_AtomIJNS4_23SM100_MMA_TF32_2x1SM_SSISJ_SJ_fLi128ELi256ELNS4_4UMMA5MajorE0ELSP_0ELNSO_7ScaleInE0ELSQ_0EEEEEENS4_6LayoutINS5_IJSC_SC_SC_EEENS5_IJNSA_ILi0EEESV_SV_EEEEENS5_IJNS4_10UnderscoreESY_SY_EEEEENS4_18SM100_TMA_2SM_LOADENS4_14ComposedLayoutINS4_7SwizzleILi3ELi4ELi3EEENS4_18smem_ptr_flag_bitsILi32EEENST_INS5_IJNSA_ILi8EEESH_EEENS5_IJSH_SC_EEEEEEEvNS4_8identityES11_S1B_vS1C_EENS_8epilogue10collective18CollectiveEpilogueINS1E_23Sm100TmaWarpSpecializedILi4ELi2ELi16ELb1ELb0EEEJNS5_IJNSA_ILi64EEESG_SH_EEENS5_IJNST_IS1J_SC_EENST_INS5_IJNSA_ILi16EEESB_EEENS5_IJSC_SF_EEEEEEEESJ_SK_SJ_SK_NS1E_6fusion15FusionCallbacksIS1I_NS1R_17LinearCombinationISJ_fSJ_fLNS_15FloatRoundStyleE2EEES1K_S1Q_JEEENS4_5SM1004TMEM4LOAD26SM100_TMEM_LOAD_32dp32b16xENS4_13SM90_TMA_LOADENS12_INS13_ILi2ELi4ELi3EEES16_NST_INS5_IJS17_S1M_EEENS5_IJS1M_SC_EEEEEEENS4_39AutoVectorizingCopyWithAssumedAlignmentILi128EEENS4_14SM90_TMA_STOREES26_S28_S28_EEEvvEEEEvNT_6ParamsE,"",@"SHT_CUDA_INFO"
	.sectionflags	@""
	.align	4


	//----- nvinfo : EIATTR_CUDA_API_VERSION
	.align		4
        /*0000*/ 	.byte	0x04, 0x37
        /*0002*/ 	.short	(.L_31 - .L_30)
.L_30:
        /*0004*/ 	.word	0x00000082


	//----- nvinfo : EIATTR_KPARAM_INFO
	.align		4
.L_31:
        /*0008*/ 	.byte	0x04, 0x17
        /*000a*/ 	.short	(.L_33 - .L_32)
.L_32:
        /*000c*/ 	.word	0x00000000
        /*0010*/ 	.short	0x0000
        /*0012*/ 	.short	0x0000
        /*0014*/ 	.byte	0x00, 0xf0, 0x01, 0x20


	//----- nvinfo : EIATTR_AT_ENTRY_FRAGMENTS
	.align		4
.L_33:
        /*0018*/ 	.byte	0x04, 0x4f
        /*001a*/ 	.short	(.L_35 - .L_34)


	//   ....[0]....
.L_34:
        /*001c*/ 	.word	0x00000007


	//----- nvinfo : EIATTR_RESERVED_SMEM_USED
	.align		4
.L_35:
        /*0020*/ 	.byte	0x01, 0x41
	.zero		2


	//----- nvinfo : EIATTR_SPARSE_MMA_MASK
	.align		4
        /*0024*/ 	.byte	0x03, 0x50
        /*0026*/ 	.short	0x0000


	//----- nvinfo : EIATTR_TCGEN05_2CTA_USED
	.align		4
        /*0028*/ 	.byte	0x01, 0x52
	.zero		2


	//----- nvinfo : EIATTR_MAXREG_COUNT
	.align		4
        /*002c*/ 	.byte	0x03, 0x1b
        /*002e*/ 	.short	0x00ff


	//----- nvinfo : EIATTR_NUM_BARRIERS
	.align		4
        /*0030*/ 	.byte	0x02, 0x4c
        /*0032*/ 	.byte	0x07
	.zero		1


	//----- nvinfo : EIATTR_EXTERNS
	.align		4
        /*0034*/ 	.byte	0x04, 0x0f
        /*0036*/ 	.short	(.L_37 - .L_36)


	//   ....[0]....
	.align		4
.L_36:
        /*0038*/ 	.word	index@(__assertfail)


	//----- nvinfo : EIATTR_MERCURY_ISA_VERSION
	.align		4
.L_37:
        /*003c*/ 	.byte	0x03, 0x5f
        /*003e*/ 	.short	0x0101


	//----- nvinfo : EIATTR_INT_WARP_WIDE_INSTR_OFFSETS
	.align		4
        /*0040*/ 	.byte	0x04, 0x31
        /*0042*/ 	.short	(.L_39 - .L_38)


	//   ....[0]....
.L_38:
        /*0044*/ 	.word	0x00000d10


	//   ....[1]....
        /*0048*/ 	.word	0x00000db0


	//   ....[2]....
        /*004c*/ 	.word	0x00002120


	//   ....[3]....
        /*0050*/ 	.word	0x00004000


	//   ....[4]....
        /*0054*/ 	.word	0x00004020


	//   ....[5]....
        /*0058*/ 	.word	0x00004050


	//   ....[6]....
        /*005c*/ 	.word	0x00004980


	//   ....[7]....
        /*0060*/ 	.word	0x000049a0


	//   ....[8]....
        /*0064*/ 	.word	0x00004a90


	//   ....[9]....
        /*0068*/ 	.word	0x00004b50


	//   ....[10]....
        /*006c*/ 	.word	0x00004b70


	//   ....[11]....
        /*0070*/ 	.word	0x00004c60


	//   ....[12]....
        /*0074*/ 	.word	0x00004d30


	//   ....[13]....
        /*0078*/ 	.word	0x00004d50


	//   ....[14]....
        /*007c*/ 	.word	0x00004e30


	//   ....[15]....
        /*0080*/ 	.word	0x00004f00


	//   ....[16]....
        /*0084*/ 	.word	0x00004f20


	//   ....[17]....
        /*0088*/ 	.word	0x00005010


	//   ....[18]....
        /*008c*/ 	.word	0x000050f0


	//   ....[19]....
        /*0090*/ 	.word	0x00005110


	//   ....[20]....
        /*0094*/ 	.word	0x00005200


	//   ....[21]....
        /*0098*/ 	.word	0x000052d0


	//   ....[22]....
        /*009c*/ 	.word	0x000052f0


	//   ....[23]....
        /*00a0*/ 	.word	0x000053f0


	//   ....[24]....
        /*00a4*/ 	.word	0x000054c0


	//   ....[25]....
        /*00a8*/ 	.word	0x000054e0


	//   ....[26]....
        /*00ac*/ 	.word	0x00005620


	//   ....[27]....
        /*00b0*/ 	.word	0x00005790


	//   ....[28]....
        /*00b4*/ 	.word	0x000057a0


	//   ....[29]....
        /*00b8*/ 	.word	0x00005930


	//----- nvinfo : EIATTR_COOP_GROUP_MASK_REGIDS
	.align		4
.L_39:
        /*00bc*/ 	.byte	0x04, 0x29
        /*00be*/ 	.short	(.L_41 - .L_40)


	//   ....[0]....
.L_40:
        /*00c0*/ 	.word	0xffffffff


	//   ....[1]....
        /*00c4*/ 	.word	0xffffffff


	//   ....[2]....
        /*00c8*/ 	.word	0xffffffff


	//   ....[3]....
        /*00cc*/ 	.word	0xffffffff


	//   ....[4]....
        /*00d0*/ 	.word	0xffffffff


	//   ....[5]....
        /*00d4*/ 	.word	0xffffffff


	//   ....[6]....
        /*00d8*/ 	.word	0xffffffff


	//   ....[7]....
        /*00dc*/ 	.word	0xffffffff


	//   ....[8]....
        /*00e0*/ 	.word	0xffffffff


	//   ....[9]....
        /*00e4*/ 	.word	0xffffffff


	//   ....[10]....
        /*00e8*/ 	.word	0xffffffff


	//   ....[11]....
        /*00ec*/ 	.word	0xffffffff


	//   ....[12]....
        /*00f0*/ 	.word	0xffffffff


	//   ....[13]....
        /*00f4*/ 	.word	0xffffffff


	//----- nvinfo : EIATTR_COOP_GROUP_INSTR_OFFSETS
	.align		4
.L_41:
        /*00f8*/ 	.byte	0x04, 0x28
        /*00fa*/ 	.short	(.L_43 - .L_42)


	//   ....[0]....
.L_42:
        /*00fc*/ 	.word	0x000000c0


	//   ....[1]....
        /*0100*/ 	.word	0x00000500


	//   ....[2]....
        /*0104*/ 	.word	0x00000680


	//   ....[3]....
        /*0108*/ 	.word	0x00000810


	//   ....[4]....
        /*010c*/ 	.word	0x00000900


	//   ....[5]....
        /*0110*/ 	.word	0x00000a60


	//   ....[6]....
        /*0114*/ 	.word	0x00000bf0


	//   ....[7]....
        /*0118*/ 	.word	0x00000e30


	//   ....[8]....
        /*011c*/ 	.word	0x00002000


	//   ....[9]....
        /*0120*/ 	.word	0x00002de0


	//   ....[10]....
        /*0124*/ 	.word	0x000032b0


	//   ....[11]....
        /*0128*/ 	.word	0x000032e0


	//   ....[12]....
        /*012c*/ 	.word	0x00003f00


	//   ....[13]....
        /*0130*/ 	.word	0x00004110


	//----- nvinfo : EIATTR_VRC_CTA_INIT_COUNT
	.align		4
.L_43:
        /*0134*/ 	.byte	0x02, 0x4a
        /*0136*/ 	.byte	0x80
	.zero		1


	//----- nvinfo : EIATTR_SYSCALL_OFFSETS
	.align		4
        /*0138*/ 	.byte	0x04, 0x46
        /*013a*/ 	.short	(.L_45 - .L_44)


	//   ....[0]....
.L_44:
        /*013c*/ 	.word	0x00006410


	//   ....[1]....
        /*0140*/ 	.word	0x00006500


	//   ....[2]....
        /*0144*/ 	.word	0x00006c60


	//   ....[3]....
        /*0148*/ 	.word	0x00007620


	//   ....[4]....
        /*014c*/ 	.word	0x00007fc0


	//   ....[5]....
        /*0150*/ 	.word	0x000089b0


	//   ....[6]....
        /*0154*/ 	.word	0x000093a0


	//   ....[7]....
        /*0158*/ 	.word	0x00009db0


	//   ....[8]....
        /*015c*/ 	.word	0x0000a7a0


	//   ....[9]....
        /*0160*/ 	.word	0x0000b140


	//----- nvinfo : EIATTR_MBARRIER_INSTR_OFFSETS
	.align		4
.L_45:
        /*0164*/ 	.byte	0x04, 0x39
        /*0166*/ 	.short	(.L_47 - .L_46)


	//   ....[0]....
.L_46:
        /*0168*/ 	.word	0x000005f0
        /*016c*/ 	.word	0x000000ff
        /*0170*/ 	.word	0x00000000
        /*0174*/ 	.short	0x0100
        /*0176*/ 	.byte	0x08
	.zero		1


	//   ....[1]....
        /*0178*/ 	.word	0x00000600
        /*017c*/ 	.word	0x000000ff
        /*0180*/ 	.word	0x00000020
        /*0184*/ 	.short	0x0100
        /*0186*/ 	.byte	0x08
	.zero		1


	//   ....[2]....
        /*0188*/ 	.word	0x00000610
        /*018c*/ 	.word	0x000000ff
        /*0190*/ 	.word	0x00000008
        /*0194*/ 	.short	0x0100
        /*0196*/ 	.byte	0x08
	.zero		1


	//   ....[3]....
        /*0198*/ 	.word	0x00000620
        /*019c*/ 	.word	0x000000ff
        /*01a0*/ 	.word	0x00000028
        /*01a4*/ 	.short	0x0100
        /*01a6*/ 	.byte	0x08
	.zero		1


	//   ....[4]....
        /*01a8*/ 	.word	0x00000630
        /*01ac*/ 	.word	0x000000ff
        /*01b0*/ 	.word	0x00000010
        /*01b4*/ 	.short	0x0100
        /*01b6*/ 	.byte	0x08
	.zero		1


	//   ....[5]....
        /*01b8*/ 	.word	0x00000640
        /*01bc*/ 	.word	0x000000ff
        /*01c0*/ 	.word	0x00000030
        /*01c4*/ 	.short	0x0100
        /*01c6*/ 	.byte	0x08
	.zero		1


	//   ....[6]....
        /*01c8*/ 	.word	0x00000650
        /*01cc*/ 	.word	0x000000ff
        /*01d0*/ 	.word	0x00000018
        /*01d4*/ 	.short	0x0100
        /*01d6*/ 	.byte	0x08
	.zero		1


	//   ....[7]....
        /*01d8*/ 	.word	0x00000660
        /*01dc*/ 	.word	0x000000ff
        /*01e0*/ 	.word	0x00000038
        /*01e4*/ 	.short	0x0100
        /*01e6*/ 	.byte	0x08
	.zero		1


	//   ....[8]....
        /*01e8*/ 	.word	0x00000780
        /*01ec*/ 	.word	0x000000ff
        /*01f0*/ 	.word	0x00000040
        /*01f4*/ 	.short	0x0100
        /*01f6*/ 	.byte	0x09
	.zero		1


	//   ....[9]....
        /*01f8*/ 	.word	0x00000790
        /*01fc*/ 	.word	0x000000ff
        /*0200*/ 	.word	0x00000060
        /*0204*/ 	.short	0x0100
        /*0206*/ 	.byte	0x09
	.zero		1


	//   ....[10]....
        /*0208*/ 	.word	0x000007a0
        /*020c*/ 	.word	0x000000ff
        /*0210*/ 	.word	0x00000048
        /*0214*/ 	.short	0x0100
        /*0216*/ 	.byte	0x09
	.zero		1


	//   ....[11]....
        /*0218*/ 	.word	0x000007b0
        /*021c*/ 	.word	0x000000ff
        /*0220*/ 	.word	0x00000068
        /*0224*/ 	.short	0x0100
        /*0226*/ 	.byte	0x09
	.zero		1


	//   ....[12]....
        /*0228*/ 	.word	0x000007c0
        /*022c*/ 	.word	0x000000ff
        /*0230*/ 	.word	0x00000050
        /*0234*/ 	.short	0x0100
        /*0236*/ 	.byte	0x09
	.zero		1


	//   ....[13]....
        /*0238*/ 	.word	0x000007d0
        /*023c*/ 	.word	0x000000ff
        /*0240*/ 	.word	0x00000070
        /*0244*/ 	.short	0x0100
        /*0246*/ 	.byte	0x09
	.zero		1


	//   ....[14]....
        /*0248*/ 	.word	0x000007e0
        /*024c*/ 	.word	0x000000ff
        /*0250*/ 	.word	0x00000058
        /*0254*/ 	.short	0x0100
        /*0256*/ 	.byte	0x09
	.zero		1


	//   ....[15]....
        /*0258*/ 	.word	0x000007f0
        /*025c*/ 	.word	0x000000ff
        /*0260*/ 	.word	0x00000078
        /*0264*/ 	.short	0x0100
        /*0266*/ 	.byte	0x09
	.zero		1


	//   ....[16]....
        /*0268*/ 	.word	0x000008d0
        /*026c*/ 	.word	0x000000ff
        /*0270*/ 	.word	0x00000080
        /*0274*/ 	.short	0x0100
        /*0276*/ 	.byte	0x08
	.zero		1


	//   ....[17]....
        /*0278*/ 	.word	0x000008e0
        /*027c*/ 	.word	0x000000ff
        /*0280*/ 	.word	0x00000088
        /*0284*/ 	.short	0x0100
        /*0286*/ 	.byte	0x08
	.zero		1


	//   ....[18]....
        /*0288*/ 	.word	0x00000a10
        /*028c*/ 	.word	0x000000ff
        /*0290*/ 	.word	0x00000090
        /*0294*/ 	.short	0x0100
        /*0296*/ 	.byte	0x08
	.zero		1


	//   ....[19]....
        /*0298*/ 	.word	0x00000a20
        /*029c*/ 	.word	0x000000ff
        /*02a0*/ 	.word	0x000000a0
        /*02a4*/ 	.short	0x0100
        /*02a6*/ 	.byte	0x08
	.zero		1


	//   ....[20]....
        /*02a8*/ 	.word	0x00000a30
        /*02ac*/ 	.word	0x000000ff
        /*02b0*/ 	.word	0x00000098
        /*02b4*/ 	.short	0x0100
        /*02b6*/ 	.byte	0x08
	.zero		1


	//   ....[21]....
        /*02b8*/ 	.word	0x00000a40
        /*02bc*/ 	.word	0x000000ff
        /*02c0*/ 	.word	0x000000a8
        /*02c4*/ 	.short	0x0100
        /*02c6*/ 	.byte	0x08
	.zero		1


	//   ....[22]....
        /*02c8*/ 	.word	0x00000b60
        /*02cc*/ 	.word	0x000000ff
        /*02d0*/ 	.word	0x000000b0
        /*02d4*/ 	.short	0x0100
        /*02d6*/ 	.byte	0x09
	.zero		1


	//   ....[23]....
        /*02d8*/ 	.word	0x00000b70
        /*02dc*/ 	.word	0x000000ff
        /*02e0*/ 	.word	0x000000d0
        /*02e4*/ 	.short	0x0100
        /*02e6*/ 	.byte	0x09
	.zero		1


	//   ....[24]....
        /*02e8*/ 	.word	0x00000b80
        /*02ec*/ 	.word	0x000000ff
        /*02f0*/ 	.word	0x000000b8
        /*02f4*/ 	.short	0x0100
        /*02f6*/ 	.byte	0x09
	.zero		1


	//   ....[25]....
        /*02f8*/ 	.word	0x00000b90
        /*02fc*/ 	.word	0x000000ff
        /*0300*/ 	.word	0x000000d8
        /*0304*/ 	.short	0x0100
        /*0306*/ 	.byte	0x09
	.zero		1


	//   ....[26]....
        /*0308*/ 	.word	0x00000ba0
        /*030c*/ 	.word	0x000000ff
        /*0310*/ 	.word	0x000000c0
        /*0314*/ 	.short	0x0100
        /*0316*/ 	.byte	0x09
	.zero		1


	//   ....[27]....
        /*0318*/ 	.word	0x00000bb0
        /*031c*/ 	.word	0x000000ff
        /*0320*/ 	.word	0x000000e0
        /*0324*/ 	.short	0x0100
        /*0326*/ 	.byte	0x09
	.zero		1


	//   ....[28]....
        /*0328*/ 	.word	0x00000bc0
        /*032c*/ 	.word	0x000000ff
        /*0330*/ 	.word	0x000000c8
        /*0334*/ 	.short	0x0100
        /*0336*/ 	.byte	0x09
	.zero		1


	//   ....[29]....
        /*0338*/ 	.word	0x00000bd0
        /*033c*/ 	.word	0x000000ff
        /*0340*/ 	.word	0x000000e8
        /*0344*/ 	.short	0x0100
        /*0346*/ 	.byte	0x09
	.zero		1


	//   ....[30]....
        /*0348*/ 	.word	0x00000cc0
        /*034c*/ 	.word	0x000000ff
        /*0350*/ 	.word	0x000000f0
        /*0354*/ 	.short	0x0100
        /*0356*/ 	.byte	0x08
	.zero		1


	//   ....[31]....
        /*0358*/ 	.word	0x00000cd0
        /*035c*/ 	.word	0x000000ff
        /*0360*/ 	.word	0x00000100
        /*0364*/ 	.short	0x0100
        /*0366*/ 	.byte	0x08
	.zero		1


	//   ....[32]....
        /*0368*/ 	.word	0x00000ce0
        /*036c*/ 	.word	0x000000ff
        /*0370*/ 	.word	0x000000f8
        /*0374*/ 	.short	0x0100
        /*0376*/ 	.byte	0x08
	.zero		1


	//   ....[33]....
        /*0378*/ 	.word	0x00000cf0
        /*037c*/ 	.word	0x000000ff
        /*0380*/ 	.word	0x00000108
        /*0384*/ 	.short	0x0100
        /*0386*/ 	.byte	0x08
	.zero		1


	//   ....[34]....
        /*0388*/ 	.word	0x00000de0
        /*038c*/ 	.word	0x000000ff
        /*0390*/ 	.word	0x00000110
        /*0394*/ 	.short	0x0100
        /*0396*/ 	.byte	0x06
	.zero		1


	//   ....[35]....
        /*0398*/ 	.word	0x00001800
        /*039c*/ 	.word	0x00000003
        /*03a0*/ 	.word	0x00000100
        /*03a4*/ 	.short	0x010a
        /*03a6*/ 	.byte	0xff
	.zero		1


	//   ....[36]....
        /*03a8*/ 	.word	0x00001830
        /*03ac*/ 	.word	0x00000003
        /*03b0*/ 	.word	0x000000f0
        /*03b4*/ 	.short	0x0101
        /*03b6*/ 	.byte	0xff
	.zero		1


	//   ....[37]....
        /*03b8*/ 	.word	0x00001930
        /*03bc*/ 	.word	0x000000ff
        /*03c0*/ 	.word	0x00000020
        /*03c4*/ 	.short	0x010a
        /*03c6*/ 	.byte	0x08
	.zero		1


	//   ....[38]....
        /*03c8*/ 	.word	0x00001a00
        /*03cc*/ 	.word	0x000000ff
        /*03d0*/ 	.word	0x00000020
        /*03d4*/ 	.short	0x010a
        /*03d6*/ 	.byte	0x21
	.zero		1


	//   ....[39]....
        /*03d8*/ 	.word	0x00001bb0
        /*03dc*/ 	.word	0x000000ff
        /*03e0*/ 	.word	0x00000020
        /*03e4*/ 	.short	0x010a
        /*03e6*/ 	.byte	0x08
	.zero		1


	//   ....[40]....
        /*03e8*/ 	.word	0x00001cb0
        /*03ec*/ 	.word	0x000000ff
        /*03f0*/ 	.word	0x00000088
        /*03f4*/ 	.short	0x0101
        /*03f6*/ 	.byte	0x07
	.zero		1


	//   ....[41]....
        /*03f8*/ 	.word	0x00001cd0
        /*03fc*/ 	.word	0x000000ff
        /*0400*/ 	.word	0x00000020
        /*0404*/ 	.short	0x010a
        /*0406*/ 	.byte	0x08
	.zero		1


	//   ....[42]....
        /*0408*/ 	.word	0x00001d50
        /*040c*/ 	.word	0x000000ff
        /*0410*/ 	.word	0x00000020
        /*0414*/ 	.short	0x010a
        /*0416*/ 	.byte	0x11
	.zero		1


	//   ....[43]....
        /*0418*/ 	.word	0x00001ee0
        /*041c*/ 	.word	0x000000ff
        /*0420*/ 	.word	0x00000020
        /*0424*/ 	.short	0x010a
        /*0426*/ 	.byte	0x08
	.zero		1


	//   ....[44]....
        /*0428*/ 	.word	0x00002030
        /*042c*/ 	.word	0x00000002
        /*0430*/ 	.word	0x00000090
        /*0434*/ 	.short	0x010a
        /*0436*/ 	.byte	0xff
	.zero		1


	//   ....[45]....
        /*0438*/ 	.word	0x000020f0
        /*043c*/ 	.word	0x00000002
        /*0440*/ 	.word	0x00000000
        /*0444*/ 	.short	0x0101
        /*0446*/ 	.byte	0xff
	.zero		1


	//   ....[46]....
        /*0448*/ 	.word	0x00002650
        /*044c*/ 	.word	0x000000ff
        /*0450*/ 	.word	0x00000000
        /*0454*/ 	.short	0x010a
        /*0456*/ 	.byte	0x04
	.zero		1


	//   ....[47]....
        /*0458*/ 	.word	0x000026e0
        /*045c*/ 	.word	0x000000ff
        /*0460*/ 	.word	0x00000000
        /*0464*/ 	.short	0x010a
        /*0466*/ 	.byte	0x04
	.zero		1


	//   ....[48]....
        /*0468*/ 	.word	0x00002770
        /*046c*/ 	.word	0x000000ff
        /*0470*/ 	.word	0x00000000
        /*0474*/ 	.short	0x010a
        /*0476*/ 	.byte	0x04
	.zero		1


	//   ....[49]....
        /*0478*/ 	.word	0x00002810
        /*047c*/ 	.word	0x00000000
        /*0480*/ 	.word	0x00000000
        /*0484*/ 	.short	0x010a
        /*0486*/ 	.byte	0xff
	.zero		1


	//   ....[50]....
        /*0488*/ 	.word	0x00002940
        /*048c*/ 	.word	0x00000000
        /*0490*/ 	.word	0x000000f0
        /*0494*/ 	.short	0x010a
        /*0496*/ 	.byte	0xff
	.zero		1


	//   ....[51]....
        /*0498*/ 	.word	0x000029b0
        /*049c*/ 	.word	0x00000004
        /*04a0*/ 	.word	0x00000000
        /*04a4*/ 	.short	0x0101
        /*04a6*/ 	.byte	0xff
	.zero		1


	//   ....[52]....
        /*04a8*/ 	.word	0x000029d0
        /*04ac*/ 	.word	0x000000ff
        /*04b0*/ 	.word	0x000000a0
        /*04b4*/ 	.short	0x010a
        /*04b6*/ 	.byte	0x05
	.zero		1


	//   ....[53]....
        /*04b8*/ 	.word	0x00002af0
        /*04bc*/ 	.word	0x00000000
        /*04c0*/ 	.word	0x00000090
        /*04c4*/ 	.short	0x010a
        /*04c6*/ 	.byte	0xff
	.zero		1


	//   ....[54]....
        /*04c8*/ 	.word	0x00002bf0
        /*04cc*/ 	.word	0x00000000
        /*04d0*/ 	.word	0x00000000
        /*04d4*/ 	.short	0x0101
        /*04d6*/ 	.byte	0xff
	.zero		1


	//   ....[55]....
        /*04d8*/ 	.word	0x00002c80
        /*04dc*/ 	.word	0x000000ff
        /*04e0*/ 	.word	0x000000a0
        /*04e4*/ 	.short	0x0106
        /*04e6*/ 	.byte	0x05
	.zero		1


	//   ....[56]....
        /*04e8*/ 	.word	0x00002ca0
        /*04ec*/ 	.word	0x000000ff
        /*04f0*/ 	.word	0x000000a0
        /*04f4*/ 	.short	0x010a
        /*04f6*/ 	.byte	0x05
	.zero		1


	//   ....[57]....
        /*04f8*/ 	.word	0x00002d30
        /*04fc*/ 	.word	0x000000ff
        /*0500*/ 	.word	0x000000a0
        /*0504*/ 	.short	0x0106
        /*0506*/ 	.byte	0x04
	.zero		1


	//   ....[58]....
        /*0508*/ 	.word	0x00002d70
        /*050c*/ 	.word	0x00000000
        /*0510*/ 	.word	0x000000a0
        /*0514*/ 	.short	0x010a
        /*0516*/ 	.byte	0xff
	.zero		1


	//   ....[59]....
        /*0518*/ 	.word	0x00002fb0
        /*051c*/ 	.word	0x000000ff
        /*0520*/ 	.word	0x00000008
        /*0524*/ 	.short	0x010a
        /*0526*/ 	.byte	0x06
	.zero		1


	//   ....[60]....
        /*0528*/ 	.word	0x00002fd0
        /*052c*/ 	.word	0x000000ff
        /*0530*/ 	.word	0x00000008
        /*0534*/ 	.short	0x010a
        /*0536*/ 	.byte	0x06
	.zero		1


	//   ....[61]....
        /*0538*/ 	.word	0x00003160
        /*053c*/ 	.word	0x000000ff
        /*0540*/ 	.word	0x00000008
        /*0544*/ 	.short	0x010a
        /*0546*/ 	.byte	0x06
	.zero		1


	//   ....[62]....
        /*0548*/ 	.word	0x00003180
        /*054c*/ 	.word	0x000000ff
        /*0550*/ 	.word	0x00000008
        /*0554*/ 	.short	0x010a
        /*0556*/ 	.byte	0x06
	.zero		1


	//   ....[63]....
        /*0558*/ 	.word	0x00003240
        /*055c*/ 	.word	0x000000ff
        /*0560*/ 	.word	0x00000000
        /*0564*/ 	.short	0x0101
        /*0566*/ 	.byte	0x07
	.zero		1


	//   ....[64]....
        /*0568*/ 	.word	0x00003580
        /*056c*/ 	.word	0x00000000
        /*0570*/ 	.word	0x00000090
        /*0574*/ 	.short	0x010a
        /*0576*/ 	.byte	0xff
	.zero		1


	//   ....[65]....
        /*0578*/ 	.word	0x00003640
        /*057c*/ 	.word	0x00000000
        /*0580*/ 	.word	0x00000000
        /*0584*/ 	.short	0x0101
        /*0586*/ 	.byte	0xff
	.zero		1


	//   ....[66]....
        /*0588*/ 	.word	0x00003700
        /*058c*/ 	.word	0x000000ff
        /*0590*/ 	.word	0x00000000
        /*0594*/ 	.short	0x010a
        /*0596*/ 	.byte	0x08
	.zero		1


	//   ....[67]....
        /*0598*/ 	.word	0x00003710
        /*059c*/ 	.word	0x000000ff
        /*05a0*/ 	.word	0x000000d0
        /*05a4*/ 	.short	0x010a
        /*05a6*/ 	.byte	0x09
	.zero		1


	//   ....[68]....
        /*05a8*/ 	.word	0x000037c0
        /*05ac*/ 	.word	0x000000ff
        /*05b0*/ 	.word	0x00000000
        /*05b4*/ 	.short	0x010a
        /*05b6*/ 	.byte	0x08
	.zero		1


	//   ....[69]....
        /*05b8*/ 	.word	0x000038f0
        /*05bc*/ 	.word	0x000000ff
        /*05c0*/ 	.word	0x00000000
        /*05c4*/ 	.short	0x010a
        /*05c6*/ 	.byte	0x1e
	.zero		1


	//   ....[70]....
        /*05c8*/ 	.word	0x00003bf0
        /*05cc*/ 	.word	0x000000ff
        /*05d0*/ 	.word	0x00000000
        /*05d4*/ 	.short	0x010a
        /*05d6*/ 	.byte	0x08
	.zero		1


	//   ....[71]....
        /*05d8*/ 	.word	0x00003c80
        /*05dc*/ 	.word	0x000000ff
        /*05e0*/ 	.word	0x00000000
        /*05e4*/ 	.short	0x010a
        /*05e6*/ 	.byte	0x08
	.zero		1


	//   ....[72]....
        /*05e8*/ 	.word	0x00003d10
        /*05ec*/ 	.word	0x000000ff
        /*05f0*/ 	.word	0x00000000
        /*05f4*/ 	.short	0x010a
        /*05f6*/ 	.byte	0x08
	.zero		1


	//   ....[73]....
        /*05f8*/ 	.word	0x00003db0
        /*05fc*/ 	.word	0x00000000
        /*0600*/ 	.word	0x00000000
        /*0604*/ 	.short	0x010a
        /*0606*/ 	.byte	0xff
	.zero		1


	//   ....[74]....
        /*0608*/ 	.word	0x00003df0
        /*060c*/ 	.word	0x00000000
        /*0610*/ 	.word	0x00000000
        /*0614*/ 	.short	0x010a
        /*0616*/ 	.byte	0xff
	.zero		1


	//   ....[75]....
        /*0618*/ 	.word	0x00003e60
        /*061c*/ 	.word	0x000000ff
        /*0620*/ 	.word	0x00000000
        /*0624*/ 	.short	0x0101
        /*0626*/ 	.byte	0x05
	.zero		1


	//   ....[76]....
        /*0628*/ 	.word	0x00003ea0
        /*062c*/ 	.word	0x000000ff
        /*0630*/ 	.word	0x00000110
        /*0634*/ 	.short	0x010a
        /*0636*/ 	.byte	0x07
	.zero		1


	//   ....[77]....
        /*0638*/ 	.word	0x00003ef0
        /*063c*/ 	.word	0x000000ff
        /*0640*/ 	.word	0x00000000
        /*0644*/ 	.short	0x0101
        /*0646*/ 	.byte	0x05
	.zero		1


	//   ....[78]....
        /*0648*/ 	.word	0x00004320
        /*064c*/ 	.word	0x00000000
        /*0650*/ 	.word	0x00000090
        /*0654*/ 	.short	0x010a
        /*0656*/ 	.byte	0xff
	.zero		1


	//   ....[79]....
        /*0658*/ 	.word	0x000043e0
        /*065c*/ 	.word	0x00000000
        /*0660*/ 	.word	0x00000000
        /*0664*/ 	.short	0x0101
        /*0666*/ 	.byte	0xff
	.zero		1


	//   ....[80]....
        /*0668*/ 	.word	0x00004700
        /*066c*/ 	.word	0x000000ff
        /*0670*/ 	.word	0x00000088
        /*0674*/ 	.short	0x010a
        /*0676*/ 	.byte	0x06
	.zero		1


	//   ....[81]....
        /*0678*/ 	.word	0x00004900
        /*067c*/ 	.word	0x000000ff
        /*0680*/ 	.word	0x00000060
        /*0684*/ 	.short	0x010a
        /*0686*/ 	.byte	0x06
	.zero		1


	//   ....[82]....
        /*0688*/ 	.word	0x00004af0
        /*068c*/ 	.word	0x000000ff
        /*0690*/ 	.word	0x00000040
        /*0694*/ 	.short	0x010b
        /*0696*/ 	.byte	0x06
	.zero		1


	//   ....[83]....
        /*0698*/ 	.word	0x00004b00
        /*069c*/ 	.word	0x000000ff
        /*06a0*/ 	.word	0x00000000
        /*06a4*/ 	.short	0x0101
        /*06a6*/ 	.byte	0x15
	.zero		1


	//   ....[84]....
        /*06a8*/ 	.word	0x00004b20
        /*06ac*/ 	.word	0x000000ff
        /*06b0*/ 	.word	0x00000068
        /*06b4*/ 	.short	0x010a
        /*06b6*/ 	.byte	0x06
	.zero		1


	//   ....[85]....
        /*06b8*/ 	.word	0x00004cd0
        /*06bc*/ 	.word	0x000000ff
        /*06c0*/ 	.word	0x00000048
        /*06c4*/ 	.short	0x010b
        /*06c6*/ 	.byte	0x06
	.zero		1


	//   ....[86]....
        /*06c8*/ 	.word	0x00004ce0
        /*06cc*/ 	.word	0x000000ff
        /*06d0*/ 	.word	0x00000000
        /*06d4*/ 	.short	0x0101
        /*06d6*/ 	.byte	0x0f
	.zero		1


	//   ....[87]....
        /*06d8*/ 	.word	0x00004d00
        /*06dc*/ 	.word	0x000000ff
        /*06e0*/ 	.word	0x00000070
        /*06e4*/ 	.short	0x010a
        /*06e6*/ 	.byte	0x06
	.zero		1


	//   ....[88]....
        /*06e8*/ 	.word	0x00004ea0
        /*06ec*/ 	.word	0x000000ff
        /*06f0*/ 	.word	0x00000050
        /*06f4*/ 	.short	0x010b
        /*06f6*/ 	.byte	0x06
	.zero		1


	//   ....[89]....
        /*06f8*/ 	.word	0x00004eb0
        /*06fc*/ 	.word	0x000000ff
        /*0700*/ 	.word	0x00000000
        /*0704*/ 	.short	0x0101
        /*0706*/ 	.byte	0x0e
	.zero		1


	//   ....[90]....
        /*0708*/ 	.word	0x00004ed0
        /*070c*/ 	.word	0x000000ff
        /*0710*/ 	.word	0x00000078
        /*0714*/ 	.short	0x010a
        /*0716*/ 	.byte	0x06
	.zero		1


	//   ....[91]....
        /*0718*/ 	.word	0x00005090
        /*071c*/ 	.word	0x000000ff
        /*0720*/ 	.word	0x00000058
        /*0724*/ 	.short	0x010b
        /*0726*/ 	.byte	0x06
	.zero		1


	//   ....[92]....
        /*0728*/ 	.word	0x000050a0
        /*072c*/ 	.word	0x000000ff
        /*0730*/ 	.word	0x00000000
        /*0734*/ 	.short	0x0101
        /*0736*/ 	.byte	0x0d
	.zero		1


	//   ....[93]....
        /*0738*/ 	.word	0x000050c0
        /*073c*/ 	.word	0x000000ff
        /*0740*/ 	.word	0x00000060
        /*0744*/ 	.short	0x010a
        /*0746*/ 	.byte	0x06
	.zero		1


	//   ....[94]....
        /*0748*/ 	.word	0x00005270
        /*074c*/ 	.word	0x000000ff
        /*0750*/ 	.word	0x00000040
        /*0754*/ 	.short	0x010b
        /*0756*/ 	.byte	0x06
	.zero		1


	//   ....[95]....
        /*0758*/ 	.word	0x00005280
        /*075c*/ 	.word	0x000000ff
        /*0760*/ 	.word	0x00000000
        /*0764*/ 	.short	0x0101
        /*0766*/ 	.byte	0x15
	.zero		1


	//   ....[96]....
        /*0768*/ 	.word	0x000052a0
        /*076c*/ 	.word	0x000000ff
        /*0770*/ 	.word	0x00000068
        /*0774*/ 	.short	0x010a
        /*0776*/ 	.byte	0x06
	.zero		1


	//   ....[97]....
        /*0778*/ 	.word	0x00005460
        /*077c*/ 	.word	0x000000ff
        /*0780*/ 	.word	0x00000048
        /*0784*/ 	.short	0x010b
        /*0786*/ 	.byte	0x06
	.zero		1


	//   ....[98]....
        /*0788*/ 	.word	0x00005470
        /*078c*/ 	.word	0x000000ff
        /*0790*/ 	.word	0x00000000
        /*0794*/ 	.short	0x0101
        /*0796*/ 	.byte	0x0f
	.zero		1


	//   ....[99]....
        /*0798*/ 	.word	0x00005480
        /*079c*/ 	.word	0x000000ff
        /*07a0*/ 	.word	0x00000070
        /*07a4*/ 	.short	0x010a
        /*07a6*/ 	.byte	0x06
	.zero		1


	//   ....[100]....
        /*07a8*/ 	.word	0x000056b0
        /*07ac*/ 	.word	0x000000ff
        /*07b0*/ 	.word	0x00000050
        /*07b4*/ 	.short	0x010b
        /*07b6*/ 	.byte	0x06
	.zero		1


	//   ....[101]....
        /*07b8*/ 	.word	0x00005720
        /*07bc*/ 	.word	0x000000ff
        /*07c0*/ 	.word	0x00000000
        /*07c4*/ 	.short	0x0101
        /*07c6*/ 	.byte	0x0e
	.zero		1


	//   ....[102]....
        /*07c8*/ 	.word	0x00005760
        /*07cc*/ 	.word	0x000000ff
        /*07d0*/ 	.word	0x00000078
        /*07d4*/ 	.short	0x010a
        /*07d6*/ 	.byte	0x06
	.zero		1


	//   ....[103]....
        /*07d8*/ 	.word	0x00005990
        /*07dc*/ 	.word	0x000000ff
        /*07e0*/ 	.word	0x00000058
        /*07e4*/ 	.short	0x010b
        /*07e6*/ 	.byte	0x06
	.zero		1


	//   ....[104]....
        /*07e8*/ 	.word	0x000059b0
        /*07ec*/ 	.word	0x000000ff
        /*07f0*/ 	.word	0x00000000
        /*07f4*/ 	.short	0x0101
        /*07f6*/ 	.byte	0x0d
	.zero		1


	//   ....[105]....
        /*07f8*/ 	.word	0x000059d0
        /*07fc*/ 	.word	0x000000ff
        /*0800*/ 	.word	0x00000060
        /*0804*/ 	.short	0x010a
        /*0806*/ 	.byte	0x06
	.zero		1


	//   ....[106]....
        /*0808*/ 	.word	0x000059f0
        /*080c*/ 	.word	0x000000ff
        /*0810*/ 	.word	0x00000068
        /*0814*/ 	.short	0x010a
        /*0816*/ 	.byte	0x06
	.zero		1


	//   ....[107]....
        /*0818*/ 	.word	0x00005a10
        /*081c*/ 	.word	0x000000ff
        /*0820*/ 	.word	0x00000070
        /*0824*/ 	.short	0x010a
        /*0826*/ 	.byte	0x06
	.zero		1


	//   ....[108]....
        /*0828*/ 	.word	0x00005a60
        /*082c*/ 	.word	0x00000002
        /*0830*/ 	.word	0x00000078
        /*0834*/ 	.short	0x010a
        /*0836*/ 	.byte	0xff
	.zero		1


	//   ....[109]....
        /*0838*/ 	.word	0x00005dd0
        /*083c*/ 	.word	0x00000000
        /*0840*/ 	.word	0x00000090
        /*0844*/ 	.short	0x010a
        /*0846*/ 	.byte	0xff
	.zero		1


	//   ....[110]....
        /*0848*/ 	.word	0x00005ee0
        /*084c*/ 	.word	0x00000000
        /*0850*/ 	.word	0x00000000
        /*0854*/ 	.short	0x0101
        /*0856*/ 	.byte	0xff
	.zero		1


	//   ....[111]....
        /*0858*/ 	.word	0x00006930
        /*085c*/ 	.word	0x000000ff
        /*0860*/ 	.word	0x00000040
        /*0864*/ 	.short	0x010a
        /*0866*/ 	.byte	0x31
	.zero		1


	//   ....[112]....
        /*0868*/ 	.word	0x00006960
        /*086c*/ 	.word	0x00000057
        /*0870*/ 	.word	0x000000b0
        /*0874*/ 	.short	0x010a
        /*0876*/ 	.byte	0xff
	.zero		1


	//   ....[113]....
        /*0878*/ 	.word	0x00006a50
        /*087c*/ 	.word	0x000000ff
        /*0880*/ 	.word	0x00000040
        /*0884*/ 	.short	0x010a
        /*0886*/ 	.byte	0x31
	.zero		1


	//   ....[114]....
        /*0888*/ 	.word	0x00006b40
        /*088c*/ 	.word	0x00000057
        /*0890*/ 	.word	0x000000b0
        /*0894*/ 	.short	0x010a
        /*0896*/ 	.byte	0xff
	.zero		1


	//   ....[115]....
        /*0898*/ 	.word	0x00007350
        /*089c*/ 	.word	0x00000000
        /*08a0*/ 	.word	0x00000000
        /*08a4*/ 	.short	0x0101
        /*08a6*/ 	.byte	0xff
	.zero		1


	//   ....[116]....
        /*08a8*/ 	.word	0x00007360
        /*08ac*/ 	.word	0x00000003
        /*08b0*/ 	.word	0x00000040
        /*08b4*/ 	.short	0x010a
        /*08b6*/ 	.byte	0xff
	.zero		1


	//   ....[117]....
        /*08b8*/ 	.word	0x00007440
        /*08bc*/ 	.word	0x00000003
        /*08c0*/ 	.word	0x00000040
        /*08c4*/ 	.short	0x010a
        /*08c6*/ 	.byte	0xff
	.zero		1


	//   ....[118]....
        /*08c8*/ 	.word	0x00007cf0
        /*08cc*/ 	.word	0x0000005a
        /*08d0*/ 	.word	0x00000000
        /*08d4*/ 	.short	0x0101
        /*08d6*/ 	.byte	0xff
	.zero		1


	//   ....[119]....
        /*08d8*/ 	.word	0x00007d10
        /*08dc*/ 	.word	0x0000005b
        /*08e0*/ 	.word	0x00000040
        /*08e4*/ 	.short	0x010a
        /*08e6*/ 	.byte	0xff
	.zero		1


	//   ....[120]....
        /*08e8*/ 	.word	0x00007de0
        /*08ec*/ 	.word	0x0000005b
        /*08f0*/ 	.word	0x00000040
        /*08f4*/ 	.short	0x010a
        /*08f6*/ 	.byte	0xff
	.zero		1


	//   ....[121]....
        /*08f8*/ 	.word	0x00008690
        /*08fc*/ 	.word	0x0000005a
        /*0900*/ 	.word	0x00000000
        /*0904*/ 	.short	0x0101
        /*0906*/ 	.byte	0xff
	.zero		1


	//   ....[122]....
        /*0908*/ 	.word	0x000086b0
        /*090c*/ 	.word	0x0000005b
        /*0910*/ 	.word	0x00000040
        /*0914*/ 	.short	0x010a
        /*0916*/ 	.byte	0xff
	.zero		1


	//   ....[123]....
        /*0918*/ 	.word	0x00008790
        /*091c*/ 	.word	0x0000005b
        /*0920*/ 	.word	0x00000040
        /*0924*/ 	.short	0x010a
        /*0926*/ 	.byte	0xff
	.zero		1


	//   ....[124]....
        /*0928*/ 	.word	0x00009080
        /*092c*/ 	.word	0x0000005b
        /*0930*/ 	.word	0x00000000
        /*0934*/ 	.short	0x0101
        /*0936*/ 	.byte	0xff
	.zero		1


	//   ....[125]....
        /*0938*/ 	.word	0x000090a0
        /*093c*/ 	.word	0x0000005c
        /*0940*/ 	.word	0x00000040
        /*0944*/ 	.short	0x010a
        /*0946*/ 	.byte	0xff
	.zero		1


	//   ....[126]....
        /*0948*/ 	.word	0x00009170
        /*094c*/ 	.word	0x0000005c
        /*0950*/ 	.word	0x00000040
        /*0954*/ 	.short	0x010a
        /*0956*/ 	.byte	0xff
	.zero		1


	//   ....[127]....
        /*0958*/ 	.word	0x00009a90
        /*095c*/ 	.word	0x0000005b
        /*0960*/ 	.word	0x00000000
        /*0964*/ 	.short	0x0101
        /*0966*/ 	.byte	0xff
	.zero		1


	//   ....[128]....
        /*0968*/ 	.word	0x00009ab0
        /*096c*/ 	.word	0x0000005c
        /*0970*/ 	.word	0x00000040
        /*0974*/ 	.short	0x010a
        /*0976*/ 	.byte	0xff
	.zero		1


	//   ....[129]....
        /*0978*/ 	.word	0x00009b80
        /*097c*/ 	.word	0x0000005c
        /*0980*/ 	.word	0x00000040
        /*0984*/ 	.short	0x010a
        /*0986*/ 	.byte	0xff
	.zero		1


	//   ....[130]....
        /*0988*/ 	.word	0x0000a480
        /*098c*/ 	.word	0x0000005b
        /*0990*/ 	.word	0x00000000
        /*0994*/ 	.short	0x0101
        /*0996*/ 	.byte	0xff
	.zero		1


	//   ....[131]....
        /*0998*/ 	.word	0x0000a4a0
        /*099c*/ 	.word	0x0000005c
        /*09a0*/ 	.word	0x00000040
        /*09a4*/ 	.short	0x010a
        /*09a6*/ 	.byte	0xff
	.zero		1


	//   ....[132]....
        /*09a8*/ 	.word	0x0000a570
        /*09ac*/ 	.word	0x0000005c
        /*09b0*/ 	.word	0x00000040
        /*09b4*/ 	.short	0x010a
        /*09b6*/ 	.byte	0xff
	.zero		1


	//   ....[133]....
        /*09b8*/ 	.word	0x0000ae70
        /*09bc*/ 	.word	0x0000005b
        /*09c0*/ 	.word	0x00000000
        /*09c4*/ 	.short	0x0101
        /*09c6*/ 	.byte	0xff
	.zero		1


	//   ....[134]....
        /*09c8*/ 	.word	0x0000ae90
        /*09cc*/ 	.word	0x0000005c
        /*09d0*/ 	.word	0x00000040
        /*09d4*/ 	.short	0x010a
        /*09d6*/ 	.byte	0xff
	.zero		1


	//   ....[135]....
        /*09d8*/ 	.word	0x0000af60
        /*09dc*/ 	.word	0x0000005c
        /*09e0*/ 	.word	0x00000040
        /*09e4*/ 	.short	0x010a
        /*09e6*/ 	.byte	0xff
	.zero		1


	//   ....[136]....
        /*09e8*/ 	.word	0x0000b270
        /*09ec*/ 	.word	0x00000057
        /*09f0*/ 	.word	0x00000000
        /*09f4*/ 	.short	0x0101
        /*09f6*/ 	.byte	0xff
	.zero		1


	//   ....[137]....
        /*09f8*/ 	.word	0x0000b860
        /*09fc*/ 	.word	0x00000002
        /*0a00*/ 	.word	0x00000000
        /*0a04*/ 	.short	0x0101
        /*0a06*/ 	.byte	0xff
	.zero		1


	//   ....[138]....
        /*0a08*/ 	.word	0x0000bad0
        /*0a0c*/ 	.word	0x000000ff
        /*0a10*/ 	.word	0x00000000
        /*0a14*/ 	.short	0x0101
        /*0a16*/ 	.byte	0x04
	.zero		1


	//   ....[139]....
        /*0a18*/ 	.word	0x0000baf0
        /*0a1c*/ 	.word	0x00000003
        /*0a20*/ 	.word	0x00000100
        /*0a24*/ 	.short	0x010a
        /*0a26*/ 	.byte	0xff
	.zero		1


	//   ....[140]....
        /*0a28*/ 	.word	0x0000bb50
        /*0a2c*/ 	.word	0x00000002
        /*0a30*/ 	.word	0x00000020
        /*0a34*/ 	.short	0x010a
        /*0a36*/ 	.byte	0xff
	.zero		1


	//   ....[141]....
        /*0a38*/ 	.word	0x0000bbb0
        /*0a3c*/ 	.word	0x00000002
        /*0a40*/ 	.word	0x00000020
        /*0a44*/ 	.short	0x010a
        /*0a46*/ 	.byte	0xff
	.zero		1


	//   ....[142]....
        /*0a48*/ 	.word	0x0000bc00
        /*0a4c*/ 	.word	0x00000002
        /*0a50*/ 	.word	0x00000090
        /*0a54*/ 	.short	0x010a
        /*0a56*/ 	.byte	0xff
	.zero		1


	//   ....[143]....
        /*0a58*/ 	.word	0x0000bc60
        /*0a5c*/ 	.word	0x00000000
        /*0a60*/ 	.word	0x00000000
        /*0a64*/ 	.short	0x010a
        /*0a66*/ 	.byte	0xff
	.zero		1


	//   ....[144]....
        /*0a68*/ 	.word	0x0000bcc0
        /*0a6c*/ 	.word	0x00000000
        /*0a70*/ 	.word	0x00000000
        /*0a74*/ 	.short	0x010a
        /*0a76*/ 	.byte	0xff
	.zero		1


	//   ....[145]....
        /*0a78*/ 	.word	0x0000bd20
        /*0a7c*/ 	.word	0x00000000
        /*0a80*/ 	.word	0x00000000
        /*0a84*/ 	.short	0x010a
        /*0a86*/ 	.byte	0xff
	.zero		1


	//   ....[146]....
        /*0a88*/ 	.word	0x0000bd70
        /*0a8c*/ 	.word	0x00000000
        /*0a90*/ 	.word	0x000000f0
        /*0a94*/ 	.short	0x010a
        /*0a96*/ 	.byte	0xff
	.zero		1


	//   ....[147]....
        /*0a98*/ 	.word	0x0000bdd0
        /*0a9c*/ 	.word	0x00000000
        /*0aa0*/ 	.word	0x000000a0
        /*0aa4*/ 	.short	0x010a
        /*0aa6*/ 	.byte	0xff
	.zero		1


	//   ....[148]....
        /*0aa8*/ 	.word	0x0000be20
        /*0aac*/ 	.word	0x00000000
        /*0ab0*/ 	.word	0x00000090
        /*0ab4*/ 	.short	0x010a
        /*0ab6*/ 	.byte	0xff
	.zero		1


	//   ....[149]....
        /*0ab8*/ 	.word	0x0000be80
        /*0abc*/ 	.word	0x00000000
        /*0ac0*/ 	.word	0x000000a0
        /*0ac4*/ 	.short	0x010a
        /*0ac6*/ 	.byte	0xff
	.zero		1


	//   ....[150]....
        /*0ac8*/ 	.word	0x0000bee0
        /*0acc*/ 	.word	0x00000004
        /*0ad0*/ 	.word	0x00000008
        /*0ad4*/ 	.short	0x010a
        /*0ad6*/ 	.byte	0xff
	.zero		1


	//   ....[151]....
        /*0ad8*/ 	.word	0x0000bfc0
        /*0adc*/ 	.word	0x00000002
        /*0ae0*/ 	.word	0x00000008
        /*0ae4*/ 	.short	0x010a
        /*0ae6*/ 	.byte	0xff
	.zero		1


	//   ....[152]....
        /*0ae8*/ 	.word	0x0000c010
        /*0aec*/ 	.word	0x00000000
        /*0af0*/ 	.word	0x00000090
        /*0af4*/ 	.short	0x010a
        /*0af6*/ 	.byte	0xff
	.zero		1


	//   ....[153]....
        /*0af8*/ 	.word	0x0000c070
        /*0afc*/ 	.word	0x00000000
        /*0b00*/ 	.word	0x000000d0
        /*0b04*/ 	.short	0x010a
        /*0b06*/ 	.byte	0xff
	.zero		1


	//   ....[154]....
        /*0b08*/ 	.word	0x0000c0d0
        /*0b0c*/ 	.word	0x00000000
        /*0b10*/ 	.word	0x00000000
        /*0b14*/ 	.short	0x010a
        /*0b16*/ 	.byte	0xff
	.zero		1


	//   ....[155]....
        /*0b18*/ 	.word	0x0000c130
        /*0b1c*/ 	.word	0x00000000
        /*0b20*/ 	.word	0x00000000
        /*0b24*/ 	.short	0x010a
        /*0b26*/ 	.byte	0xff
	.zero		1


	//   ....[156]....
        /*0b28*/ 	.word	0x0000c190
        /*0b2c*/ 	.word	0x00000000
        /*0b30*/ 	.word	0x00000000
        /*0b34*/ 	.short	0x010a
        /*0b36*/ 	.byte	0xff
	.zero		1


	//   ....[157]....
        /*0b38*/ 	.word	0x0000c1f0
        /*0b3c*/ 	.word	0x00000000
        /*0b40*/ 	.word	0x00000000
        /*0b44*/ 	.short	0x010a
        /*0b46*/ 	.byte	0xff
	.zero		1


	//   ....[158]....
        /*0b48*/ 	.word	0x0000c250
        /*0b4c*/ 	.word	0x00000000
        /*0b50*/ 	.word	0x00000110
        /*0b54*/ 	.short	0x010a
        /*0b56*/ 	.byte	0xff
	.zero		1


	//   ....[159]....
        /*0b58*/ 	.word	0x0000c2a0
        /*0b5c*/ 	.word	0x00000000
        /*0b60*/ 	.word	0x00000090
        /*0b64*/ 	.short	0x010a
        /*0b66*/ 	.byte	0xff
	.zero		1


	//   ....[160]....
        /*0b68*/ 	.word	0x0000c300
        /*0b6c*/ 	.word	0x00000000
        /*0b70*/ 	.word	0x00000088
        /*0b74*/ 	.short	0x010a
        /*0b76*/ 	.byte	0xff
	.zero		1


	//   ....[161]....
        /*0b78*/ 	.word	0x0000c360
        /*0b7c*/ 	.word	0x00000003
        /*0b80*/ 	.word	0x00000060
        /*0b84*/ 	.short	0x010a
        /*0b86*/ 	.byte	0xff
	.zero		1


	//   ....[162]....
        /*0b88*/ 	.word	0x0000c3c0
        /*0b8c*/ 	.word	0x00000003
        /*0b90*/ 	.word	0x00000068
        /*0b94*/ 	.short	0x010a
        /*0b96*/ 	.byte	0xff
	.zero		1


	//   ....[163]....
        /*0b98*/ 	.word	0x0000c420
        /*0b9c*/ 	.word	0x00000003
        /*0ba0*/ 	.word	0x00000070
        /*0ba4*/ 	.short	0x010a
        /*0ba6*/ 	.byte	0xff
	.zero		1


	//   ....[164]....
        /*0ba8*/ 	.word	0x0000c480
        /*0bac*/ 	.word	0x00000003
        /*0bb0*/ 	.word	0x00000078
        /*0bb4*/ 	.short	0x010a
        /*0bb6*/ 	.byte	0xff
	.zero		1


	//   ....[165]....
        /*0bb8*/ 	.word	0x0000c4e0
        /*0bbc*/ 	.word	0x00000003
        /*0bc0*/ 	.word	0x00000060
        /*0bc4*/ 	.short	0x010a
        /*0bc6*/ 	.byte	0xff
	.zero		1


	//   ....[166]....
        /*0bc8*/ 	.word	0x0000c540
        /*0bcc*/ 	.word	0x00000003
        /*0bd0*/ 	.word	0x00000068
        /*0bd4*/ 	.short	0x010a
        /*0bd6*/ 	.byte	0xff
	.zero		1


	//   ....[167]....
        /*0bd8*/ 	.word	0x0000c5a0
        /*0bdc*/ 	.word	0x00000003
        /*0be0*/ 	.word	0x00000070
        /*0be4*/ 	.short	0x010a
        /*0be6*/ 	.byte	0xff
	.zero		1


	//   ....[168]....
        /*0be8*/ 	.word	0x0000c600
        /*0bec*/ 	.word	0x00000003
        /*0bf0*/ 	.word	0x00000078
        /*0bf4*/ 	.short	0x010a
        /*0bf6*/ 	.byte	0xff
	.zero		1


	//   ....[169]....
        /*0bf8*/ 	.word	0x0000c660
        /*0bfc*/ 	.word	0x00000003
        /*0c00*/ 	.word	0x00000060
        /*0c04*/ 	.short	0x010a
        /*0c06*/ 	.byte	0xff
	.zero		1


	//   ....[170]....
        /*0c08*/ 	.word	0x0000c6c0
        /*0c0c*/ 	.word	0x00000003
        /*0c10*/ 	.word	0x00000068
        /*0c14*/ 	.short	0x010a
        /*0c16*/ 	.byte	0xff
	.zero		1


	//   ....[171]....
        /*0c18*/ 	.word	0x0000c720
        /*0c1c*/ 	.word	0x00000003
        /*0c20*/ 	.word	0x00000070
        /*0c24*/ 	.short	0x010a
        /*0c26*/ 	.byte	0xff
	.zero		1


	//   ....[172]....
        /*0c28*/ 	.word	0x0000c770
        /*0c2c*/ 	.word	0x00000000
        /*0c30*/ 	.word	0x00000090
        /*0c34*/ 	.short	0x010a
        /*0c36*/ 	.byte	0xff
	.zero		1


	//   ....[173]....
        /*0c38*/ 	.word	0x0000c7d0
        /*0c3c*/ 	.word	0x00000002
        /*0c40*/ 	.word	0x00000040
        /*0c44*/ 	.short	0x010a
        /*0c46*/ 	.byte	0xff
	.zero		1


	//   ....[174]....
        /*0c48*/ 	.word	0x0000c820
        /*0c4c*/ 	.word	0x00000057
        /*0c50*/ 	.word	0x000000b0
        /*0c54*/ 	.short	0x010a
        /*0c56*/ 	.byte	0xff
	.zero		1


	//   ....[175]....
        /*0c58*/ 	.word	0x0000c870
        /*0c5c*/ 	.word	0x00000003
        /*0c60*/ 	.word	0x00000040
        /*0c64*/ 	.short	0x010a
        /*0c66*/ 	.byte	0xff
	.zero		1


	//   ....[176]....
        /*0c68*/ 	.word	0x0000c8c0
        /*0c6c*/ 	.word	0x0000005b
        /*0c70*/ 	.word	0x00000040
        /*0c74*/ 	.short	0x010a
        /*0c76*/ 	.byte	0xff
	.zero		1


	//   ....[177]....
        /*0c78*/ 	.word	0x0000c910
        /*0c7c*/ 	.word	0x0000005b
        /*0c80*/ 	.word	0x00000040
        /*0c84*/ 	.short	0x010a
        /*0c86*/ 	.byte	0xff
	.zero		1


	//   ....[178]....
        /*0c88*/ 	.word	0x0000c960
        /*0c8c*/ 	.word	0x0000005c
        /*0c90*/ 	.word	0x00000040
        /*0c94*/ 	.short	0x010a
        /*0c96*/ 	.byte	0xff
	.zero		1


	//   ....[179]....
        /*0c98*/ 	.word	0x0000c9b0
        /*0c9c*/ 	.word	0x0000005c
        /*0ca0*/ 	.word	0x00000040
        /*0ca4*/ 	.short	0x010a
        /*0ca6*/ 	.byte	0xff
	.zero		1


	//   ....[180]....
        /*0ca8*/ 	.word	0x0000ca00
        /*0cac*/ 	.word	0x0000005c
        /*0cb0*/ 	.word	0x00000040
        /*0cb4*/ 	.short	0x010a
        /*0cb6*/ 	.byte	0xff
	.zero		1


	//   ....[181]....
        /*0cb8*/ 	.word	0x0000ca50
        /*0cbc*/ 	.word	0x0000005c
        /*0cc0*/ 	.word	0x00000040
        /*0cc4*/ 	.short	0x010a
        /*0cc6*/ 	.byte	0xff
	.zero		1


	//----- nvinfo : EIATTR_NUM_MBARRIERS
	.align		4
.L_47:
        /*0cc8*/ 	.byte	0x03, 0x38
        /*0cca*/ 	.short	0x0023


	//----- nvinfo : EIATTR_EXIT_INSTR_OFFSETS
	.align		4
        /*0ccc*/ 	.byte	0x04, 0x1c
        /*0cce*/ 	.short	(.L_49 - .L_48)


	//   ....[0]....
.L_48:
        /*0cd0*/ 	.word	0x00002840


	//   ....[1]....
        /*0cd4*/ 	.word	0x00002d40


	//   ....[2]....
        /*0cd8*/ 	.word	0x00002da0


	//   ....[3]....
        /*0cdc*/ 	.word	0x00004120


	//   ....[4]....
        /*0ce0*/ 	.word	0x00005a90


	//   ....[5]....
        /*0ce4*/ 	.word	0x00005ad0


	//   ....[6]....
        /*0ce8*/ 	.word	0x0000b9c0


	//   ....[7]....
        /*0cec*/ 	.word	0x0000ba40


	//   ....[8]....
        /*0cf0*/ 	.word	0x0000ba70


	//   ....[9]....
        /*0cf4*/ 	.word	0x0000bae0


	//----- nvinfo : EIATTR_MAX_THREADS
	.align		4
.L_49:
        /*0cf8*/ 	.byte	0x04, 0x05
        /*0cfa*/ 	.short	(.L_51 - .L_50)
.L_50:
        /*0cfc*/ 	.word	0x00000100
        /*0d00*/ 	.word	0x00000001
        /*0d04*/ 	.word	0x00000001


	//----- nvinfo : EIATTR_CRS_STACK_SIZE
	.align		4
.L_51:
        /*0d08*/ 	.byte	0x04, 0x1e
        /*0d0a*/ 	.short	(.L_53 - .L_52)
.L_52:
        /*0d0c*/ 	.word	0x00000000


	//----- nvinfo : EIATTR_CBANK_PARAM_SIZE
	.align		4
.L_53:
        /*0d10*/ 	.byte	0x03, 0x19
        /*0d12*/ 	.short	0x0800


	//----- nvinfo : EIATTR_PARAM_CBANK
	.align		4
        /*0d14*/ 	.byte	0x04, 0x0a
        /*0d16*/ 	.short	(.L_55 - .L_54)
	.align		4
.L_54:
        /*0d18*/ 	.word	index@(.nv.constant0._ZN7cutlass13device_kernelINS_4gemm6kernel13GemmUniversalIN4cute5tupleIJiiiiEEENS1_10collective13CollectiveMmaINS1_35MainloopSm100TmaUmmaWarpSpecializedILi4ELi2ELi4ENS5_IJNS4_1CILi2EEENSA_ILi1EEESC_EEEEENS5_IJNSA_ILi128EEENSA_ILi256EEENSA_ILi32EEEEEENS_10tfloat32_tENS5_IJlSC_lEEESJ_SK_NS4_8TiledMMAINS4_8MMA_AtomIJNS4_23SM100_MMA_TF32_2x1SM_SSISJ_SJ_fLi128ELi256ELNS4_4UMMA5MajorE0ELSP_0ELNSO_7ScaleInE0ELSQ_0EEEEEENS4_6LayoutINS5_IJSC_SC_SC_EEENS5_IJNSA_ILi0EEESV_SV_EEEEENS5_IJNS4_10UnderscoreESY_SY_EEEEENS4_18SM100_TMA_2SM_LOADENS4_14ComposedLayoutINS4_7SwizzleILi3ELi4ELi3EEENS4_18smem_ptr_flag_bitsILi32EEENST_INS5_IJNSA_ILi8EEESH_EEENS5_IJSH_SC_EEEEEEEvNS4_8identityES11_S1B_vS1C_EENS_8epilogue10collective18CollectiveEpilogueINS1E_23Sm100TmaWarpSpecializedILi4ELi2ELi16ELb1ELb0EEEJNS5_IJNSA_ILi64EEESG_SH_EEENS5_IJNST_IS1J_SC_EENST_INS5_IJNSA_ILi16EEESB_EEENS5_IJSC_SF_EEEEEEEESJ_SK_SJ_SK_NS1E_6fusion15FusionCallbacksIS1I_NS1R_17LinearCombinationISJ_fSJ_fLNS_15FloatRoundStyleE2EEES1K_S1Q_JEEENS4_5SM1004TMEM4LOAD26SM100_TMEM_LOAD_32dp32b16xENS4_13SM90_TMA_LOADENS12_INS13_ILi2ELi4ELi3EEES16_NST_INS5_IJS17_S1M_EEENS5_IJS1M_SC_EEEEEEENS4_39AutoVectorizingCopyWithAssumedAlignmentILi128EEENS4_14SM90_TMA_STOREES26_S28_S28_EEEvvEEEEvNT_6ParamsE)
        /*0d1c*/ 	.short	0x0380
        /*0d1e*/ 	.short	0x0800


	//----- nvinfo : EIATTR_SW_WAR
	.align		4
.L_55:
        /*0d20*/ 	.byte	0x04, 0x36
        /*0d22*/ 	.short	(.L_57 - .L_56)
.L_56:
        /*0d24*/ 	.word	0x00000008
.L_57:


//--------------------- .nv.callgraph             --------------------------
	.section	.nv.callgraph,"",@"SHT_CUDA_CALLGRAPH"
	.align	4
	.sectionentsize	8
	.align		4
        /*0000*/ 	.word	0x00000000
	.align		4
        /*0004*/ 	.word	0xffffffff
	.align		4
        /*0008*/ 	.word	index@(_ZN7cutlass13device_kernelINS_4gemm6kernel13GemmUniversalIN4cute5tupleIJiiiiEEENS1_10collective13CollectiveMmaINS1_35MainloopSm100TmaUmmaWarpSpecializedILi4ELi2ELi4ENS5_IJNS4_1CILi2EEENSA_ILi1EEESC_EEEEENS5_IJNSA_ILi128EEENSA_ILi256EEENSA_ILi32EEEEEENS_10tfloat32_tENS5_IJlSC_lEEESJ_SK_NS4_8TiledMMAINS4_8MMA_AtomIJNS4_23SM100_MMA_TF32_2x1SM_SSISJ_SJ_fLi128ELi256ELNS4_4UMMA5MajorE0ELSP_0ELNSO_7ScaleInE0ELSQ_0EEEEEENS4_6LayoutINS5_IJSC_SC_SC_EEENS5_IJNSA_ILi0EEESV_SV_EEEEENS5_IJNS4_10UnderscoreESY_SY_EEEEENS4_18SM100_TMA_2SM_LOADENS4_14ComposedLayoutINS4_7SwizzleILi3ELi4ELi3EEENS4_18smem_ptr_flag_bitsILi32EEENST_INS5_IJNSA_ILi8EEESH_EEENS5_IJSH_SC_EEEEEEEvNS4_8identityES11_S1B_vS1C_EENS_8epilogue10collective18CollectiveEpilogueINS1E_23Sm100TmaWarpSpecializedILi4ELi2ELi16ELb1ELb0EEEJNS5_IJNSA_ILi64EEESG_SH_EEENS5_IJNST_IS1J_SC_EENST_INS5_IJNSA_ILi16EEESB_EEENS5_IJSC_SF_EEEEEEEESJ_SK_SJ_SK_NS1E_6fusion15FusionCallbacksIS1I_NS1R_17LinearCombinationISJ_fSJ_fLNS_15FloatRoundStyleE2EEES1K_S1Q_JEEENS4_5SM1004TMEM4LOAD26SM100_TMEM_LOAD_32dp32b16xENS4_13SM90_TMA_LOADENS12_INS13_ILi2ELi4ELi3EEES16_NST_INS5_IJS17_S1M_EEENS5_IJS1M_SC_EEEEEEENS4_39AutoVectorizingCopyWithAssumedAlignmentILi128EEENS4_14SM90_TMA_STOREES26_S28_S28_EEEvvEEEEvNT_6ParamsE)
	.align		4
        /*000c*/ 	.word	index@(__assertfail)
	.align		4
        /*0010*/ 	.word	0x00000000
	.align		4
        /*0014*/ 	.word	0xfffffffe
	.align		4
        /*0018*/ 	.word	0x00000000
	.align		4
        /*001c*/ 	.word	0xfffffffd
	.align		4
        /*0020*/ 	.word	0x00000000
	.align		4
        /*0024*/ 	.word	0xfffffffc


//--------------------- .nv.constant4             --------------------------
	.section	.nv.constant4,"a",@progbits
	.align	8
	.align		8
.nv.constant4:
        /*0000*/ 	.dword	__assertfail
	.align		8
        /*0008*/ 	.dword	__unnamed_1
	.align		8
        /*0010*/ 	.dword	__unnamed_2
	.align		8
        /*0018*/ 	.dword	_ZN40_INTERNAL_70ea99dd_4_k_cu_5af12ec5_104734cuda3std3__45__cpo5beginE
	.align		8
        /*0020*/ 	.dword	_ZN40_INTERNAL_70ea99dd_4_k_cu_5af12ec5_104734cuda3std3__45__cpo3endE
	.align		8
        /*0028*/ 	.dword	_ZN40_INTERNAL_70ea99dd_4_k_cu_5af12ec5_104734cuda3std3__45__cpo6cbeginE
	.align		8
        /*0030*/ 	.dword	_ZN40_INTERNAL_70ea99dd_4_k_cu_5af12ec5_104734cuda3std3__45__cpo4cendE
	.align		8
        /*0038*/ 	.dword	_ZN40_INTERNAL_70ea99dd_4_k_cu_5af12ec5_104734cuda3std3__442_GLOBAL__N__70ea99dd_4_k_cu_5af12ec5_104736ignoreE
	.align		8
        /*0040*/ 	.dword	_ZN40_INTERNAL_70ea99dd_4_k_cu_5af12ec5_104734cuda3std3__419piecewise_constructE
	.align		8
        /*0048*/ 	.dword	_ZN40_INTERNAL_70ea99dd_4_k_cu_5af12ec5_104734cuda3std3__48in_placeE
	.align		8
        /*0050*/ 	.dword	_ZN40_INTERNAL_70ea99dd_4_k_cu_5af12ec5_104734cuda3std6ranges3__45__cpo4swapE
	.align		8
        /*0058*/ 	.dword	_ZN40_INTERNAL_70ea99dd_4_k_cu_5af12ec5_104734cuda3std6ranges3__45__cpo9iter_moveE
	.align		8
        /*0060*/ 	.dword	_ZN40_INTERNAL_70ea99dd_4_k_cu_5af12ec5_104734cute7productE
	.align		8
        /*0068*/ 	.dword	_ZN40_INTERNAL_70ea99dd_4_k_cu_5af12ec5_104734cute1_E
	.align		8
        /*0070*/ 	.dword	$str$25
	.align		8
        /*0078*/ 	.dword	$str$26
	.align		8
        /*0080*/ 	.dword	$str$27
	.align		8
        /*0088*/ 	.dword	$str$28


//--------------------- .text._ZN7cutlass13device_kernelINS_4gemm6kernel13GemmUniversalIN4cute5tupleIJiiiiEEENS1_10collective13CollectiveMmaINS1_35MainloopSm100TmaUmmaWarpSpecializedILi4ELi2ELi4ENS5_IJNS4_1CILi2EEENSA_ILi1EEESC_EEEEENS5_IJNSA_ILi128EEENSA_ILi256EEENSA_ILi32EEEEEENS_10tfloat32_tENS5_IJlSC_lEEESJ_SK_NS4_8TiledMMAINS4_8MMA_AtomIJNS4_23SM100_MMA_TF32_2x1SM_SSISJ_SJ_fLi128ELi256ELNS4_4UMMA5MajorE0ELSP_0ELNSO_7ScaleInE0ELSQ_0EEEEEENS4_6LayoutINS5_IJSC_SC_SC_EEENS5_IJNSA_ILi0EEESV_SV_EEEEENS5_IJNS4_10UnderscoreESY_SY_EEEEENS4_18SM100_TMA_2SM_LOADENS4_14ComposedLayoutINS4_7SwizzleILi3ELi4ELi3EEENS4_18smem_ptr_flag_bitsILi32EEENST_INS5_IJNSA_ILi8EEESH_EEENS5_IJSH_SC_EEEEEEEvNS4_8identityES11_S1B_vS1C_EENS_8epilogue10collective18CollectiveEpilogueINS1E_23Sm100TmaWarpSpecializedILi4ELi2ELi16ELb1ELb0EEEJNS5_IJNSA_ILi64EEESG_SH_EEENS5_IJNST_IS1J_SC_EENST_INS5_IJNSA_ILi16EEESB_EEENS5_IJSC_SF_EEEEEEEESJ_SK_SJ_SK_NS1E_6fusion15FusionCallbacksIS1I_NS1R_17LinearCombinationISJ_fSJ_fLNS_15FloatRoundStyleE2EEES1K_S1Q_JEEENS4_5SM1004TMEM4LOAD26SM100_TMEM_LOAD_32dp32b16xENS4_13SM90_TMA_LOADENS12_INS13_ILi2ELi4ELi3EEES16_NST_INS5_IJS17_S1M_EEENS5_IJS1M_SC_EEEEEEENS4_39AutoVectorizingCopyWithAssumedAlignmentILi128EEENS4_14SM90_TMA_STOREES26_S28_S28_EEEvvEEEEvNT_6ParamsE --------------------------
	.section	.text._ZN7cutlass13device_kernelINS_4gemm6kernel13GemmUniversalIN4cute5tupleIJiiiiEEENS1_10collective13CollectiveMmaINS1_35MainloopSm100TmaUmmaWarpSpecializedILi4ELi2ELi4ENS5_IJNS4_1CILi2EEENSA_ILi1EEESC_EEEEENS5_IJNSA_ILi128EEENSA_ILi256EEENSA_ILi32EEEEEENS_10tfloat32_tENS5_IJlSC_lEEESJ_SK_NS4_8TiledMMAINS4_8MMA_AtomIJNS4_23SM100_MMA_TF32_2x1SM_SSISJ_SJ_fLi128ELi256ELNS4_4UMMA5MajorE0ELSP_0ELNSO_7ScaleInE0ELSQ_0EEEEEENS4_6LayoutINS5_IJSC_SC_SC_EEENS5_IJNSA_ILi0EEESV_SV_EEEEENS5_IJNS4_10UnderscoreESY_SY_EEEEENS4_18SM100_TMA_2SM_LOADENS4_14ComposedLayoutINS4_7SwizzleILi3ELi4ELi3EEENS4_18smem_ptr_flag_bitsILi32EEENST_INS5_IJNSA_ILi8EEESH_EEENS5_IJSH_SC_EEEEEEEvNS4_8identityES11_S1B_vS1C_EENS_8epilogue10collective18CollectiveEpilogueINS1E_23Sm100TmaWarpSpecializedILi4ELi2ELi16ELb1ELb0EEEJNS5_IJNSA_ILi64EEESG_SH_EEENS5_IJNST_IS1J_SC_EENST_INS5_IJNSA_ILi16EEESB_EEENS5_IJSC_SF_EEEEEEEESJ_SK_SJ_SK_NS1E_6fusion15FusionCallbacksIS1I_NS1R_17LinearCombinationISJ_fSJ_fLNS_15FloatRoundStyleE2EEES1K_S1Q_JEEENS4_5SM1004TMEM4LOAD26SM100_TMEM_LOAD_32dp32b16xENS4_13SM90_TMA_LOADENS12_INS13_ILi2ELi4ELi3EEES16_NST_INS5_IJS17_S1M_EEENS5_IJS1M_SC_EEEEEEENS4_39AutoVectorizingCopyWithAssumedAlignmentILi128EEENS4_14SM90_TMA_STOREES26_S28_S28_EEEvvEEEEvNT_6ParamsE,"ax",@progbits
	.align	128
.text._ZN7cutlass13device_kernelINS_4gemm6kernel13GemmUniversalIN4cute5tupleIJiiiiEEENS1_10collective13CollectiveMmaINS1_35MainloopSm100TmaUmmaWarpSpecializedILi4ELi2ELi4ENS5_IJNS4_1CILi2EEENSA_ILi1EEESC_EEEEENS5_IJNSA_ILi128EEENSA_ILi256EEENSA_ILi32EEEEEENS_10tfloat32_tENS5_IJlSC_lEEESJ_SK_NS4_8TiledMMAINS4_8MMA_AtomIJNS4_23SM100_MMA_TF32_2x1SM_SSISJ_SJ_fLi128ELi256ELNS4_4UMMA5MajorE0ELSP_0ELNSO_7ScaleInE0ELSQ_0EEEEEENS4_6LayoutINS5_IJSC_SC_SC_EEENS5_IJNSA_ILi0EEESV_SV_EEEEENS5_IJNS4_10UnderscoreESY_SY_EEEEENS4_18SM100_TMA_2SM_LOADENS4_14ComposedLayoutINS4_7SwizzleILi3ELi4ELi3EEENS4_18smem_ptr_flag_bitsILi32EEENST_INS5_IJNSA_ILi8EEESH_EEENS5_IJSH_SC_EEEEEEEvNS4_8identityES11_S1B_vS1C_EENS_8epilogue10collective18CollectiveEpilogueINS1E_23Sm100TmaWarpSpecializedILi4ELi2ELi16ELb1ELb0EEEJNS5_IJNSA_ILi64EEESG_SH_EEENS5_IJNST_IS1J_SC_EENST_INS5_IJNSA_ILi16EEESB_EEENS5_IJSC_SF_EEEEEEEESJ_SK_SJ_SK_NS1E_6fusion15FusionCallbacksIS1I_NS1R_17LinearCombinationISJ_fSJ_fLNS_15FloatRoundStyleE2EEES1K_S1Q_JEEENS4_5SM1004TMEM4LOAD26SM100_TMEM_LOAD_32dp32b16xENS4_13SM90_TMA_LOADENS12_INS13_ILi2ELi4ELi3EEES16_NST_INS5_IJS17_S1M_EEENS5_IJS1M_SC_EEEEEEENS4_39AutoVectorizingCopyWithAssumedAlignmentILi128EEENS4_14SM90_TMA_STOREES26_S28_S28_EEEvvEEEEvNT_6ParamsE:
        .type           _ZN7cutlass13device_kernelINS_4gemm6kernel13GemmUniversalIN4cute5tupleIJiiiiEEENS1_10collective13CollectiveMmaINS1_35MainloopSm100TmaUmmaWarpSpecializedILi4ELi2ELi4ENS5_IJNS4_1CILi2EEENSA_ILi1EEESC_EEEEENS5_IJNSA_ILi128EEENSA_ILi256EEENSA_ILi32EEEEEENS_10tfloat32_tENS5_IJlSC_lEEESJ_SK_NS4_8TiledMMAINS4_8MMA_AtomIJNS4_23SM100_MMA_TF32_2x1SM_SSISJ_SJ_fLi128ELi256ELNS4_4UMMA5MajorE0ELSP_0ELNSO_7ScaleInE0ELSQ_0EEEEEENS4_6LayoutINS5_IJSC_SC_SC_EEENS5_IJNSA_ILi0EEESV_SV_EEEEENS5_IJNS4_10UnderscoreESY_SY_EEEEENS4_18SM100_TMA_2SM_LOADENS4_14ComposedLayoutINS4_7SwizzleILi3ELi4ELi3EEENS4_18smem_ptr_flag_bitsILi32EEENST_INS5_IJNSA_ILi8EEESH_EEENS5_IJSH_SC_EEEEEEEvNS4_8identityES11_S1B_vS1C_EENS_8epilogue10collective18CollectiveEpilogueINS1E_23Sm100TmaWarpSpecializedILi4ELi2ELi16ELb1ELb0EEEJNS5_IJNSA_ILi64EEESG_SH_EEENS5_IJNST_IS1J_SC_EENST_INS5_IJNSA_ILi16EEESB_EEENS5_IJSC_SF_EEEEEEEESJ_SK_SJ_SK_NS1E_6fusion15FusionCallbacksIS1I_NS1R_17LinearCombinationISJ_fSJ_fLNS_15FloatRoundStyleE2EEES1K_S1Q_JEEENS4_5SM1004TMEM4LOAD26SM100_TMEM_LOAD_32dp32b16xENS4_13SM90_TMA_LOADENS12_INS13_ILi2ELi4ELi3EEES16_NST_INS5_IJS17_S1M_EEENS5_IJS1M_SC_EEEEEEENS4_39AutoVectorizingCopyWithAssumedAlignmentILi128EEENS4_14SM90_TMA_STOREES26_S28_S28_EEEvvEEEEvNT_6ParamsE,@function
        .size           _ZN7cutlass13device_kernelINS_4gemm6kernel13GemmUniversalIN4cute5tupleIJiiiiEEENS1_10collective13CollectiveMmaINS1_35MainloopSm100TmaUmmaWarpSpecializedILi4ELi2ELi4ENS5_IJNS4_1CILi2EEENSA_ILi1EEESC_EEEEENS5_IJNSA_ILi128EEENSA_ILi256EEENSA_ILi32EEEEEENS_10tfloat32_tENS5_IJlSC_lEEESJ_SK_NS4_8TiledMMAINS4_8MMA_AtomIJNS4_23SM100_MMA_TF32_2x1SM_SSISJ_SJ_fLi128ELi256ELNS4_4UMMA5MajorE0ELSP_0ELNSO_7ScaleInE0ELSQ_0EEEEEENS4_6LayoutINS5_IJSC_SC_SC_EEENS5_IJNSA_ILi0EEESV_SV_EEEEENS5_IJNS4_10UnderscoreESY_SY_EEEEENS4_18SM100_TMA_2SM_LOADENS4_14ComposedLayoutINS4_7SwizzleILi3ELi4ELi3EEENS4_18smem_ptr_flag_bitsILi32EEENST_INS5_IJNSA_ILi8EEESH_EEENS5_IJSH_SC_EEEEEEEvNS4_8identityES11_S1B_vS1C_EENS_8epilogue10collective18CollectiveEpilogueINS1E_23Sm100TmaWarpSpecializedILi4ELi2ELi16ELb1ELb0EEEJNS5_IJNSA_ILi64EEESG_SH_EEENS5_IJNST_IS1J_SC_EENST_INS5_IJNSA_ILi16EEESB_EEENS5_IJSC_SF_EEEEEEEESJ_SK_SJ_SK_NS1E_6fusion15FusionCallbacksIS1I_NS1R_17LinearCombinationISJ_fSJ_fLNS_15FloatRoundStyleE2EEES1K_S1Q_JEEENS4_5SM1004TMEM4LOAD26SM100_TMEM_LOAD_32dp32b16xENS4_13SM90_TMA_LOADENS12_INS13_ILi2ELi4ELi3EEES16_NST_INS5_IJS17_S1M_EEENS5_IJS1M_SC_EEEEEEENS4_39AutoVectorizingCopyWithAssumedAlignmentILi128EEENS4_14SM90_TMA_STOREES26_S28_S28_EEEvvEEEEvNT_6ParamsE,(.L_x_241 - _ZN7cutlass13device_kernelINS_4gemm6kernel13GemmUniversalIN4cute5tupleIJiiiiEEENS1_10collective13CollectiveMmaINS1_35MainloopSm100TmaUmmaWarpSpecializedILi4ELi2ELi4ENS5_IJNS4_1CILi2EEENSA_ILi1EEESC_EEEEENS5_IJNSA_ILi128EEENSA_ILi256EEENSA_ILi32EEEEEENS_10tfloat32_tENS5_IJlSC_lEEESJ_SK_NS4_8TiledMMAINS4_8MMA_AtomIJNS4_23SM100_MMA_TF32_2x1SM_SSISJ_SJ_fLi128ELi256ELNS4_4UMMA5MajorE0ELSP_0ELNSO_7ScaleInE0ELSQ_0EEEEEENS4_6LayoutINS5_IJSC_SC_SC_EEENS5_IJNSA_ILi0EEESV_SV_EEEEENS5_IJNS4_10UnderscoreESY_SY_EEEEENS4_18SM100_TMA_2SM_LOADENS4_14ComposedLayoutINS4_7SwizzleILi3ELi4ELi3EEENS4_18smem_ptr_flag_bitsILi32EEENST_INS5_IJNSA_ILi8EEESH_EEENS5_IJSH_SC_EEEEEEEvNS4_8identityES11_S1B_vS1C_EENS_8epilogue10collective18CollectiveEpilogueINS1E_23Sm100TmaWarpSpecializedILi4ELi2ELi16ELb1ELb0EEEJNS5_IJNSA_ILi64EEESG_SH_EEENS5_IJNST_IS1J_SC_EENST_INS5_IJNSA_ILi16EEESB_EEENS5_IJSC_SF_EEEEEEEESJ_SK_SJ_SK_NS1E_6fusion15FusionCallbacksIS1I_NS1R_17LinearCombinationISJ_fSJ_fLNS_15FloatRoundStyleE2EEES1K_S1Q_JEEENS4_5SM1004TMEM4LOAD26SM100_TMEM_LOAD_32dp32b16xENS4_13SM90_TMA_LOADENS12_INS13_ILi2ELi4ELi3EEES16_NST_INS5_IJS17_S1M_EEENS5_IJS1M_SC_EEEEEEENS4_39AutoVectorizingCopyWithAssumedAlignmentILi128EEENS4_14SM90_TMA_STOREES26_S28_S28_EEEvvEEEEvNT_6ParamsE)
        .other          _ZN7cutlass13device_kernelINS_4gemm6kernel13GemmUniversalIN4cute5tupleIJiiiiEEENS1_10collective13CollectiveMmaINS1_35MainloopSm100TmaUmmaWarpSpecializedILi4ELi2ELi4ENS5_IJNS4_1CILi2EEENSA_ILi1EEESC_EEEEENS5_IJNSA_ILi128EEENSA_ILi256EEENSA_ILi32EEEEEENS_10tfloat32_tENS5_IJlSC_lEEESJ_SK_NS4_8TiledMMAINS4_8MMA_AtomIJNS4_23SM100_MMA_TF32_2x1SM_SSISJ_SJ_fLi128ELi256ELNS4_4UMMA5MajorE0ELSP_0ELNSO_7ScaleInE0ELSQ_0EEEEEENS4_6LayoutINS5_IJSC_SC_SC_EEENS5_IJNSA_ILi0EEESV_SV_EEEEENS5_IJNS4_10UnderscoreESY_SY_EEEEENS4_18SM100_TMA_2SM_LOADENS4_14ComposedLayoutINS4_7SwizzleILi3ELi4ELi3EEENS4_18smem_ptr_flag_bitsILi32EEENST_INS5_IJNSA_ILi8EEESH_EEENS5_IJSH_SC_EEEEEEEvNS4_8identityES11_S1B_vS1C_EENS_8epilogue10collective18CollectiveEpilogueINS1E_23Sm100TmaWarpSpecializedILi4ELi2ELi16ELb1ELb0EEEJNS5_IJNSA_ILi64EEESG_SH_EEENS5_IJNST_IS1J_SC_EENST_INS5_IJNSA_ILi16EEESB_EEENS5_IJSC_SF_EEEEEEEESJ_SK_SJ_SK_NS1E_6fusion15FusionCallbacksIS1I_NS1R_17LinearCombinationISJ_fSJ_fLNS_15FloatRoundStyleE2EEES1K_S1Q_JEEENS4_5SM1004TMEM4LOAD26SM100_TMEM_LOAD_32dp32b16xENS4_13SM90_TMA_LOADENS12_INS13_ILi2ELi4ELi3EEES16_NST_INS5_IJS17_S1M_EEENS5_IJS1M_SC_EEEEEEENS4_39AutoVectorizingCopyWithAssumedAlignmentILi128EEENS4_14SM90_TMA_STOREES26_S28_S28_EEEvvEEEEvNT_6ParamsE,@"STO_CUDA_ENTRY STV_DEFAULT"
_ZN7cutlass13device_kernelINS_4gemm6kernel13GemmUniversalIN4cute5tupleIJiiiiEEENS1_10collective13CollectiveMmaINS1_35MainloopSm100TmaUmmaWarpSpecializedILi4ELi2ELi4ENS5_IJNS4_1CILi2EEENSA_ILi1EEESC_EEEEENS5_IJNSA_ILi128EEENSA_ILi256EEENSA_ILi32EEEEEENS_10tfloat32_tENS5_IJlSC_lEEESJ_SK_NS4_8TiledMMAINS4_8MMA_AtomIJNS4_23SM100_MMA_TF32_2x1SM_SSISJ_SJ_fLi128ELi256ELNS4_4UMMA5MajorE0ELSP_0ELNSO_7ScaleInE0ELSQ_0EEEEEENS4_6LayoutINS5_IJSC_SC_SC_EEENS5_IJNSA_ILi0EEESV_SV_EEEEENS5_IJNS4_10UnderscoreESY_SY_EEEEENS4_18SM100_TMA_2SM_LOADENS4_14ComposedLayoutINS4_7SwizzleILi3ELi4ELi3EEENS4_18smem_ptr_flag_bitsILi32EEENST_INS5_IJNSA_ILi8EEESH_EEENS5_IJSH_SC_EEEEEEEvNS4_8identityES11_S1B_vS1C_EENS_8epilogue10collective18CollectiveEpilogueINS1E_23Sm100TmaWarpSpecializedILi4ELi2ELi16ELb1ELb0EEEJNS5_IJNSA_ILi64EEESG_SH_EEENS5_IJNST_IS1J_SC_EENST_INS5_IJNSA_ILi16EEESB_EEENS5_IJSC_SF_EEEEEEEESJ_SK_SJ_SK_NS1E_6fusion15FusionCallbacksIS1I_NS1R_17LinearCombinationISJ_fSJ_fLNS_15FloatRoundStyleE2EEES1K_S1Q_JEEENS4_5SM1004TMEM4LOAD26SM100_TMEM_LOAD_32dp32b16xENS4_13SM90_TMA_LOADENS12_INS13_ILi2ELi4ELi3EEES16_NST_INS5_IJS17_S1M_EEENS5_IJS1M_SC_EEEEEEENS4_39AutoVectorizingCopyWithAssumedAlignmentILi128EEENS4_14SM90_TMA_STOREES26_S28_S28_EEEvvEEEEvNT_6ParamsE:
[----:B------:R-:W1:Y:S01]  /*0000*/  LDC R1, c[0x0][0x37c] ;  /* 0x0000df00ff017b82 */ /* 0x000e620000000800 */
[----:B------:R-:W2:Y:S01]  /*0010*/  S2R R80, SR_TID.X ;  /* 0x0000000000507919 */ /* 0x000ea20000002100 */
[----:B------:R-:W3:Y:S06]  /*0020*/  LDCU.64 UR6, c[0x0][0x890] ;  /* 0x00011200ff0677ac */ /* 0x000eec0008000a00 */
[----:B------:R-:W4:Y:S01]  /*0030*/  S2UR UR37, SR_CgaCtaId ;  /* 0x00000000002579c3 */ /* 0x000f220000008800 */
[----:B------:R-:W-:Y:S02]  /*0040*/  PRMT R67, RZ, 0x7610, R67 ;  /* 0x00007610ff437816 */ /* 0x000fe40000000043 */
[----:B------:R-:W-:Y:S01]  /*0050*/  ELECT P1, URZ, PT ;  /* 0x0000000000ff782f */ /* 0x000fe20003820000 */
[----:B------:R-:W1:Y:S01]  /*0060*/  LDCU.64 UR38, c[0x0][0x358] ;  /* 0x00006b00ff2677ac */ /* 0x000e620008000a00 */
[----:B---3--:R-:W-:-:S04]  /*0070*/  UISETP.NE.U32.AND UP0, UPT, UR6, URZ, UPT ;  /* 0x000000ff0600728c */ /* 0x008fc8000bf05070 */
[----:B------:R-:W-:Y:S02]  /*0080*/  UISETP.NE.AND.EX UP0, UPT, UR7, URZ, UPT, UP0 ;  /* 0x000000ff0700728c */ /* 0x000fe4000bf05300 */
[----:B----4-:R-:W-:Y:S02]  /*0090*/  ULOP3.LUT UR5, UR37, 0x1, URZ, 0xc0, !UPT ;  /* 0x0000000125057892 */ /* 0x010fe4000f8ec0ff */
[----:B------:R-:W-:Y:S01]  /*00a0*/  ULOP3.LUT UR4, UR37, 0x1, URZ, 0x3c, !UPT ;  /* 0x0000000125047892 */ /* 0x000fe2000f8e3cff */
[----:B--2---:R-:W-:-:S05]  /*00b0*/  SHF.R.U32.HI R72, RZ, 0x5, R80 ;  /* 0x00000005ff487819 */ /* 0x004fca0000011650 */
[----:B------:R-:W2:Y:S02]  /*00c0*/  SHFL.IDX PT, R0, R72, RZ, 0x1f ;  /* 0x00001fff48007589 */ /* 0x000ea400000e0000 */
[----:B--2---:R-:W-:Y:S01]  /*00d0*/  R2UR UR10, R0 ;  /* 0x00000000000a72ca */ /* 0x004fe200000e0000 */
[----:B-1----:R-:W-:-:S14]  /*00e0*/  BRA.U UP0, `(.L_x_0) ;  /* 0x00000001002c7547 */ /* 0x002fdc000b800000 */
[----:B------:R-:W1:Y:S02]  /*00f0*/  LDCU.64 UR8, c[0x0][0x888] ;  /* 0x00011100ff0877ac */ /* 0x000e640008000a00 */
[----:B-1----:R-:W-:-:S04]  /*0100*/  UISETP.NE.U32.AND UP0, UPT, UR8, URZ, UPT ;  /* 0x000000ff0800728c */ /* 0x002fc8000bf05070 */
[----:B------:R-:W-:-:S09]  /*0110*/  UISETP.NE.AND.EX UP0, UPT, UR9, URZ, UPT, UP0 ;  /* 0x000000ff0900728c */ /* 0x000fd2000bf05300 */
[----:B------:R-:W-:Y:S05]  /*0120*/  BRA.U !UP0, `(.L_x_1) ;  /* 0x0000000108107547 */ /* 0x000fea000b800000 */
[----:B------:R-:W1:Y:S02]  /*0130*/  LDC.64 R2, c[0x0][0x888] ;  /* 0x00022200ff027b82 */ /* 0x000e640000000a00 */
[----:B-1----:R1:W5:Y:S01]  /*0140*/  LDG.E R35, desc[UR38][R2.64] ;  /* 0x0000002602237981 */ /* 0x002362000c1e1900 */
[----:B------:R-:W-:Y:S01]  /*0150*/  HFMA2 R67, -RZ, RZ, 0, 5.9604644775390625e-08 ;  /* 0x00000001ff437431 */ /* 0x000fe200000001ff */
[----:B------:R-:W-:Y:S05]  /*0160*/  BRA `(.L_x_0) ;  /* 0x00000000000c7947 */ /* 0x000fea0003800000 */
.L_x_1:
[----:B------:R-:W1:Y:S01]  /*0170*/  LDCU UR8, c[0x0][0x880] ;  /* 0x00011000ff0877ac */ /* 0x000e620008000800 */
[----:B------:R-:W-:Y:S01]  /*0180*/  HFMA2 R67, -RZ, RZ, 0, 5.9604644775390625e-08 ;  /* 0x00000001ff437431 */ /* 0x000fe200000001ff */
[----:B-1----:R-:W-:-:S07]  /*0190*/  MOV R35, UR8 ;  /* 0x0000000800237c02 */ /* 0x002fce0008000f00 */
.L_x_0:
[----:B------:R-:W2:Y:S02]  /*01a0*/  LDCU.64 UR8, c[0x0][0x8b0] ;  /* 0x00011600ff0877ac */ /* 0x000ea40008000a00 */
[----:B--2---:R-:W-:-:S04]  /*01b0*/  UISETP.NE.U32.AND UP0, UPT, UR8, URZ, UPT ;  /* 0x000000ff0800728c */ /* 0x004fc8000bf05070 */
[----:B------:R-:W-:-:S09]  /*01c0*/  UISETP.NE.AND.EX UP0, UPT, UR9, URZ, UPT, UP0 ;  /* 0x000000ff0900728c */ /* 0x000fd2000bf05300 */
[----:B------:R-:W-:Y:S05]  /*01d0*/  BRA.U UP0, `(.L_x_2) ;  /* 0x0000000100247547 */ /* 0x000fea000b800000 */
[----:B------:R-:W2:Y:S02]  /*01e0*/  LDCU.64 UR8, c[0x0][0x8a8] ;  /* 0x00011500ff0877ac */ /* 0x000ea40008000a00 */
[----:B--2---:R-:W-:-:S04]  /*01f0*/  UISETP.NE.U32.AND UP0, UPT, UR8, URZ, UPT ;  /* 0x000000ff0800728c */ /* 0x004fc8000bf05070 */
[----:B------:R-:W-:-:S09]  /*0200*/  UISETP.NE.AND.EX UP0, UPT, UR9, URZ, UPT, UP0 ;  /* 0x000000ff0900728c */ /* 0x000fd2000bf05300 */
[----:B------:R-:W-:Y:S05]  /*0210*/  BRA.U !UP0, `(.L_x_3) ;  /* 0x00000001080c7547 */ /* 0x000fea000b800000 */
[----:B------:R-:W2:Y:S02]  /*0220*/  LDC.64 R32, c[0x0][0x8a8] ;  /* 0x00022a00ff207b82 */ /* 0x000ea40000000a00 */
[----:B--2---:R2:W5:Y:S01]  /*0230*/  LDG.E R32, desc[UR38][R32.64] ;  /* 0x0000002620207981 */ /* 0x004562000c1e1900 */
[----:B------:R-:W-:Y:S05]  /*0240*/  BRA `(.L_x_2) ;  /* 0x0000000000087947 */ /* 0x000fea0003800000 */
.L_x_3:
[----:B------:R-:W2:Y:S02]  /*0250*/  LDCU UR8, c[0x0][0x8a0] ;  /* 0x00011400ff0877ac */ /* 0x000ea40008000800 */
[----:B--2---:R-:W-:Y:S02]  /*0260*/  MOV R32, UR8 ;  /* 0x0000000800207c02 */ /* 0x004fe40008000f00 */
.L_x_2:
[----:B------:R-:W-:Y:S01]  /*0270*/  IMAD.U32 R0, RZ, RZ, UR10 ;  /* 0x0000000aff007e24 */ /* 0x000fe2000f8e00ff */
[----:B------:R-:W-:Y:S04]  /*0280*/  BSSY.RECONVERGENT B0, `(.L_x_4) ;  /* 0x000000c000007945 */ /* 0x000fe80003800200 */
[C---:B------:R-:W-:Y:S02]  /*0290*/  ISETP.NE.OR P2, PT, R0.reuse, 0x1, !P1 ;  /* 0x000000010000780c */ /* 0x040fe40004f45670 */
[----:B------:R-:W-:-:S11]  /*02a0*/  ISETP.NE.OR P0, PT, R0, 0x3, !P1 ;  /* 0x000000030000780c */ /* 0x000fd60004f05670 */
[----:B------:R-:W-:Y:S05]  /*02b0*/  @P2 BRA `(.L_x_5) ;  /* 0x0000000000202947 */ /* 0x000fea0003800000 */
[----:B------:R-:W3:Y:S02]  /*02c0*/  LDCU.64 UR8, c[0x0][0x348] ;  /* 0x00006900ff0877ac */ /* 0x000ee40008000a00 */
[----:B---3--:R-:W-:Y:S02]  /*02d0*/  UIADD3 UR12, UP1, UPT, UR8, 0x80, URZ ;  /* 0x00000080080c7890 */ /* 0x008fe4000ff3e0ff */
[----:B------:R-:W-:Y:S02]  /*02e0*/  UIADD3 UR8, UP0, UPT, UR8, 0x180, URZ ;  /* 0x0000018008087890 */ /* 0x000fe4000ff1e0ff */
[----:B------:R-:W-:Y:S02]  /*02f0*/  UIADD3.X UR13, UPT, UPT, URZ, UR9, URZ, UP1, !UPT ;  /* 0x00000009ff0d7290 */ /* 0x000fe40008ffe4ff */
[----:B------:R-:W-:-:S07]  /*0300*/  UIADD3.X UR9, UPT, UPT, URZ, UR9, URZ, UP0, !UPT ;  /* 0x00000009ff097290 */ /* 0x000fce00087fe4ff */
[----:B------:R3:W-:Y:S02]  /*0310*/  UTMACCTL.PF [UR12] ;  /* 0x000000000c0079b9 */ /* 0x0007e40008040000 */
[----:B------:R3:W-:Y:S02]  /*0320*/  UTMACCTL.PF [UR8] ;  /* 0x00000000080079b9 */ /* 0x0007e40008040000 */
[----:B---3--:R-:W-:Y:S01]  /*0330*/  NOP ;  /* 0x0000000000007918 */ /* 0x008fe20000000000 */
.L_x_5:
[----:B------:R-:W-:Y:S05]  /*0340*/  BSYNC.RECONVERGENT B0 ;  /* 0x0000000000007941 */ /* 0x000fea0003800200 */
.L_x_4:
[----:B------:R-:W-:Y:S04]  /*0350*/  BSSY.RECONVERGENT B0, `(.L_x_6) ;  /* 0x000000a000007945 */ /* 0x000fe80003800200 */
        /* <DEDUP_REMOVED lines=9> */
.L_x_7:
[----:B------:R-:W-:Y:S05]  /*03f0*/  BSYNC.RECONVERGENT B0 ;  /* 0x0000000000007941 */ /* 0x000fea0003800200 */
.L_x_6:
[----:B------:R-:W3:Y:S01]  /*0400*/  LDCU.64 UR8, c[0x0][0x888] ;  /* 0x00011100ff0877ac */ /* 0x000ee20008000a00 */
[----:B------:R-:W-:Y:S02]  /*0410*/  UISETP.EQ.U32.AND UP1, UPT, UR6, URZ, UPT ;  /* 0x000000ff0600728c */ /* 0x000fe4000bf22070 */
[----:B------:R-:W-:Y:S02]  /*0420*/  UPLOP3.LUT UP5, UPT, UPT, UPT, UPT, 0x80, 0x8 ;  /* 0x000000000008789c */ /* 0x000fe40003faf070 */
[----:B---3--:R-:W-:-:S04]  /*0430*/  UISETP.NE.U32.AND UP0, UPT, UR8, URZ, UPT ;  /* 0x000000ff0800728c */ /* 0x008fc8000bf05070 */
[----:B------:R-:W-:-:S04]  /*0440*/  UISETP.NE.AND.EX UP0, UPT, UR9, URZ, UPT, UP0 ;  /* 0x000000ff0900728c */ /* 0x000fc8000bf05300 */
[----:B------:R-:W-:-:S04]  /*0450*/  UISETP.EQ.OR.EX UP2, UPT, UR7, URZ, !UP0, UP1 ;  /* 0x000000ff0700728c */ /* 0x000fc8000c742710 */
[----:B------:R-:W-:-:S05]  /*0460*/  UP2UR UR48, UPR, URZ, 0x4 ;  /* 0x00000004ff307883 */ /* 0x000fca0008000000 */
[----:B------:R-:W-:Y:S07]  /*0470*/  BRA.U !UP2, `(.L_x_8) ;  /* 0x000000010a207547 */ /* 0x000fee000b800000 */
[----:B------:R-:W-:Y:S01]  /*0480*/  UISETP.NE.U32.AND UP2, UPT, UR6, URZ, UPT ;  /* 0x000000ff0600728c */ /* 0x000fe2000bf45070 */
[----:B-----5:R-:W-:Y:S01]  /*0490*/  FSETP.NEU.AND P0, PT, R35, RZ, PT ;  /* 0x000000ff2300720b */ /* 0x020fe20003f0d000 */
[----:B------:R-:W-:Y:S02]  /*04a0*/  USEL UR6, URZ, 0xffffffff, UP0 ;  /* 0xffffffffff067887 */ /* 0x000fe40008000000 */
[----:B------:R-:W-:-:S10]  /*04b0*/  UISETP.NE.AND.EX UP2, UPT, UR7, URZ, UPT, UP2 ;  /* 0x000000ff0700728c */ /* 0x000fd4000bf45320 */
[----:B------:R-:W-:Y:S01]  /*04c0*/  VOTEU.ANY UP1, P0 ;  /* 0x0000000000ff7886 */ /* 0x000fe20000020100 */
[----:B------:R-:W-:-:S04]  /*04d0*/  @!UP2 USEL UR6, URZ, 0xffffffff, UP1 ;  /* 0xffffffffff06a887 */ /* 0x000fc80008800000 */
[----:B------:R-:W-:-:S04]  /*04e0*/  ULOP3.LUT UR6, UR6, 0x1, URZ, 0xc0, !UPT ;  /* 0x0000000106067892 */ /* 0x000fc8000f8ec0ff */
[----:B------:R-:W-:-:S11]  /*04f0*/  UISETP.NE.U32.AND UP5, UPT, UR6, 0x1, UPT ;  /* 0x000000010600788c */ /* 0x000fd6000bfa5070 */
.L_x_8:
[----:B------:R-:W3:Y:S01]  /*0500*/  SHFL.IDX PT, R0, R72, RZ, 0x1f ;  /* 0x00001fff48007589 */ /* 0x000ee200000e0000 */
[----:B------:R-:W-:-:S04]  /*0510*/  UISETP.NE.AND UP1, UPT, UR10, 0x2, UPT ;  /* 0x000000020a00788c */ /* 0x000fc8000bf25270 */
[----:B------:R-:W-:Y:S02]  /*0520*/  UISETP.EQ.AND UP2, UPT, UR5, URZ, !UP1 ;  /* 0x000000ff0500728c */ /* 0x000fe4000cf42270 */
[----:B------:R-:W-:-:S04]  /*0530*/  USEL UR7, URZ, 0x1, UP1 ;  /* 0x00000001ff077887 */ /* 0x000fc80008800000 */
[----:B------:R-:W-:Y:S02]  /*0540*/  PLOP3.LUT P5, PT, P1, PT, UP2, 0x80, 0x8 ;  /* 0x000000000008781c */ /* 0x000fe40000faf028 */
[----:B---3--:R-:W-:-:S13]  /*0550*/  ISETP.NE.AND P0, PT, R0, RZ, PT ;  /* 0x000000ff0000720c */ /* 0x008fda0003f05270 */
[----:B------:R-:W-:Y:S05]  /*0560*/  @P0 BRA `(.L_x_9) ;  /* 0x0000000000440947 */ /* 0x000fea0003800000 */
[----:B------:R-:W-:Y:S01]  /*0570*/  UMOV UR8, 0x400 ;  /* 0x0000040000087882 */ /* 0x000fe20000000000 */
[----:B------:R-:W-:Y:S01]  /*0580*/  UMOV UR6, 0x1 ;  /* 0x0000000100067882 */ /* 0x000fe20000000000 */
[----:B------:R-:W-:Y:S02]  /*0590*/  ULEA UR8, UR37, UR8, 0x18 ;  /* 0x0000000825087291 */ /* 0x000fe4000f8ec0ff */
[----:B------:R-:W-:-:S04]  /*05a0*/  UIADD3 UR12, UPT, UPT, -UR6, 0x100000, URZ ;  /* 0x00100000060c7890 */ /* 0x000fc8000fffe1ff */
[----:B------:R-:W-:Y:S02]  /*05b0*/  USHF.L.U32 UR13, UR12, 0xb, URZ ;  /* 0x0000000b0c0d7899 */ /* 0x000fe400080006ff */
[----:B------:R-:W-:Y:S01]  /*05c0*/  USHF.L.U32 UR12, UR12, 0x1, URZ ;  /* 0x000000010c0c7899 */ /* 0x000fe200080006ff */
[----:B------:R-:W-:Y:S01]  /*05d0*/  ELECT P0, URZ, PT ;  /* 0x0000000000ff782f */ /* 0x000fe20003800000 */
[----:B------:R-:W3:Y:S10]  /*05e0*/  FENCE.VIEW.ASYNC.S ;  /* 0x00000000000073c6 */ /* 0x000ef40000000000 */
[----:B---3--:R3:W4:Y:S01]  /*05f0*/  SYNCS.EXCH.64 URZ, [UR8], UR12 ;  /* 0x0000000c08ff75b2 */ /* 0x0087220008000100 */
[----:B------:R3:W1:Y:S01]  /*0600*/  SYNCS.EXCH.64 URZ, [UR8+0x20], UR12 ;  /* 0x0000200c08ff75b2 */ /* 0x0006620008000100 */
[----:B------:R3:W1:Y:S01]  /*0610*/  SYNCS.EXCH.64 URZ, [UR8+0x8], UR12 ;  /* 0x0000080c08ff75b2 */ /* 0x0006620008000100 */
[----:B------:R3:W1:Y:S01]  /*0620*/  SYNCS.EXCH.64 URZ, [UR8+0x28], UR12 ;  /* 0x0000280c08ff75b2 */ /* 0x0006620008000100 */
[----:B------:R3:W1:Y:S01]  /*0630*/  SYNCS.EXCH.64 URZ, [UR8+0x10], UR12 ;  /* 0x0000100c08ff75b2 */ /* 0x0006620008000100 */
[----:B------:R3:W1:Y:S01]  /*0640*/  SYNCS.EXCH.64 URZ, [UR8+0x30], UR12 ;  /* 0x0000300c08ff75b2 */ /* 0x0006620008000100 */
[----:B------:R3:W1:Y:S01]  /*0650*/  SYNCS.EXCH.64 URZ, [UR8+0x18], UR12 ;  /* 0x0000180c08ff75b2 */ /* 0x0006620008000100 */
[----:B------:R3:W1:Y:S01]  /*0660*/  SYNCS.EXCH.64 URZ, [UR8+0x38], UR12 ;  /* 0x0000380c08ff75b2 */ /* 0x0006620008000100 */
[----:B------:R-:W-:Y:S01]  /*0670*/  NOP ;  /* 0x0000000000007918 */ /* 0x000fe20000000000 */
.L_x_9:
[----:B------:R-:W2:Y:S01]  /*0680*/  SHFL.IDX PT, R0, R72, RZ, 0x1f ;  /* 0x00001fff48007589 */ /* 0x000ea200000e0000 */
[----:B------:R-:W-:Y:S01]  /*0690*/  NOP ;  /* 0x0000000000007918 */ /* 0x000fe20000000000 */
[----:B--2---:R-:W-:-:S13]  /*06a0*/  ISETP.NE.AND P0, PT, R0, 0x1, PT ;  /* 0x000000010000780c */ /* 0x004fda0003f05270 */
[----:B------:R-:W-:Y:S05]  /*06b0*/  @P0 BRA `(.L_x_10) ;  /* 0x0000000000540947 */ /* 0x000fea0003800000 */
[----:B------:R-:W-:Y:S01]  /*06c0*/  UMOV UR9, 0x400 ;  /* 0x0000040000097882 */ /* 0x000fe20000000000 */
[----:B---3--:R-:W-:Y:S01]  /*06d0*/  UMOV UR8, 0x20 ;  /* 0x0000002000087882 */ /* 0x008fe20000000000 */
[----:B------:R-:W-:Y:S01]  /*06e0*/  UMOV UR6, 0x80 ;  /* 0x0000008000067882 */ /* 0x000fe20000000000 */
[----:B------:R-:W-:Y:S02]  /*06f0*/  ULEA UR9, UR37, UR9, 0x18 ;  /* 0x0000000925097291 */ /* 0x000fe4000f8ec0ff */
[----:B------:R-:W-:-:S04]  /*0700*/  UIADD3 UR12, UPT, UPT, -UR8, 0x100000, URZ ;  /* 0x00100000080c7890 */ /* 0x000fc8000fffe1ff */
[----:B------:R-:W-:Y:S02]  /*0710*/  USHF.L.U32 UR13, UR12, 0xb, URZ ;  /* 0x0000000b0c0d7899 */ /* 0x000fe400080006ff */
[----:B------:R-:W-:Y:S02]  /*0720*/  USHF.L.U32 UR12, UR12, 0x1, URZ ;  /* 0x000000010c0c7899 */ /* 0x000fe400080006ff */
[----:B------:R-:W-:-:S04]  /*0730*/  UIADD3 UR14, UPT, UPT, -UR6, 0x100000, URZ ;  /* 0x00100000060e7890 */ /* 0x000fc8000fffe1ff */
[----:B------:R-:W-:Y:S02]  /*0740*/  USHF.L.U32 UR15, UR14, 0xb, URZ ;  /* 0x0000000b0e0f7899 */ /* 0x000fe400080006ff */
[----:B------:R-:W-:Y:S01]  /*0750*/  USHF.L.U32 UR14, UR14, 0x1, URZ ;  /* 0x000000010e0e7899 */ /* 0x000fe200080006ff */
[----:B------:R-:W-:Y:S01]  /*0760*/  ELECT P0, URZ, PT ;  /* 0x0000000000ff782f */ /* 0x000fe20003800000 */
[----:B------:R-:W2:Y:S02]  /*0770*/  FENCE.VIEW.ASYNC.S ;  /* 0x00000000000073c6 */ /* 0x000ea40000000000 */
[----:B--2---:R2:W3:Y:S08]  /*0780*/  SYNCS.EXCH.64 URZ, [UR9+0x40], UR12 ;  /* 0x0000400c09ff75b2 */ /* 0x0044f00008000100 */
        /* <DEDUP_REMOVED lines=8> */
.L_x_10:
[----:B------:R-:W4:Y:S01]  /*0810*/  SHFL.IDX PT, R0, R72, RZ, 0x1f ;  /* 0x00001fff48007589 */ /* 0x000f2200000e0000 */
[----:B------:R-:W-:Y:S01]  /*0820*/  NOP ;  /* 0x0000000000007918 */ /* 0x000fe20000000000 */
[----:B----4-:R-:W-:-:S13]  /*0830*/  ISETP.NE.AND P0, PT, R0, 0x3, PT ;  /* 0x000000030000780c */ /* 0x010fda0003f05270 */
[----:B------:R-:W-:Y:S05]  /*0840*/  @P0 BRA `(.L_x_11) ;  /* 0x00000000002c0947 */ /* 0x000fea0003800000 */
[----:B---3--:R-:W-:Y:S01]  /*0850*/  UMOV UR8, 0x400 ;  /* 0x0000040000087882 */ /* 0x008fe20000000000 */
[----:B------:R-:W-:Y:S01]  /*0860*/  UMOV UR6, 0x20 ;  /* 0x0000002000067882 */ /* 0x000fe20000000000 */
[----:B------:R-:W-:Y:S02]  /*0870*/  ULEA UR8, UR37, UR8, 0x18 ;  /* 0x0000000825087291 */ /* 0x000fe4000f8ec0ff */
[----:B--2---:R-:W-:-:S04]  /*0880*/  UIADD3 UR12, UPT, UPT, -UR6, 0x100000, URZ ;  /* 0x00100000060c7890 */ /* 0x004fc8000fffe1ff */
[----:B------:R-:W-:Y:S02]  /*0890*/  USHF.L.U32 UR13, UR12, 0xb, URZ ;  /* 0x0000000b0c0d7899 */ /* 0x000fe400080006ff */
[----:B------:R-:W-:Y:S01]  /*08a0*/  USHF.L.U32 UR12, UR12, 0x1, URZ ;  /* 0x000000010c0c7899 */ /* 0x000fe200080006ff */
[----:B------:R-:W-:Y:S01]  /*08b0*/  ELECT P0, URZ, PT ;  /* 0x0000000000ff782f */ /* 0x000fe20003800000 */
[----:B------:R-:W2:Y:S10]  /*08c0*/  FENCE.VIEW.ASYNC.S ;  /* 0x00000000000073c6 */ /* 0x000eb40000000000 */
[----:B--2---:R4:W2:Y:S01]  /*08d0*/  SYNCS.EXCH.64 URZ, [UR8+0x80], UR12 ;  /* 0x0000800c08ff75b2 */ /* 0x0048a20008000100 */
[----:B------:R4:W3:Y:S02]  /*08e0*/  SYNCS.EXCH.64 URZ, [UR8+0x88], UR12 ;  /* 0x0000880c08ff75b2 */ /* 0x0008e40008000100 */
[----:B----4-:R-:W-:Y:S01]  /*08f0*/  NOP ;  /* 0x0000000000007918 */ /* 0x010fe20000000000 */
.L_x_11:
[----:B------:R-:W4:Y:S01]  /*0900*/  SHFL.IDX PT, R0, R72, RZ, 0x1f ;  /* 0x00001fff48007589 */ /* 0x000f2200000e0000 */
[----:B------:R-:W-:Y:S01]  /*0910*/  NOP ;  /* 0x0000000000007918 */ /* 0x000fe20000000000 */
[----:B----4-:R-:W-:-:S13]  /*0920*/  ISETP.NE.AND P0, PT, R0, 0x4, PT ;  /* 0x000000040000780c */ /* 0x010fda0003f05270 */
[----:B------:R-:W-:Y:S05]  /*0930*/  @P0 BRA `(.L_x_12) ;  /* 0x0000000000480947 */ /* 0x000fea0003800000 */
[----:B--2---:R-:W-:Y:S01]  /*0940*/  UMOV UR9, 0x1e0 ;  /* 0x000001e000097882 */ /* 0x004fe20000000000 */
[----:B---3--:R-:W-:Y:S01]  /*0950*/  UMOV UR8, 0x400 ;  /* 0x0000040000087882 */ /* 0x008fe20000000000 */
[----:B------:R-:W-:Y:S01]  /*0960*/  USEL UR9, UR9, 0x1a0, UP5 ;  /* 0x000001a009097887 */ /* 0x000fe2000a800000 */
        /* <DEDUP_REMOVED lines=10> */
[----:B--2---:R4:W2:Y:S08]  /*0a10*/  SYNCS.EXCH.64 URZ, [UR8+0x90], UR12 ;  /* 0x0000900c08ff75b2 */ /* 0x0048b00008000100 */
[----:B------:R4:W3:Y:S01]  /*0a20*/  SYNCS.EXCH.64 URZ, [UR8+0xa0], UR14 ;  /* 0x0000a00e08ff75b2 */ /* 0x0008e20008000100 */
[----:B------:R4:W1:Y:S01]  /*0a30*/  SYNCS.EXCH.64 URZ, [UR8+0x98], UR12 ;  /* 0x0000980c08ff75b2 */ /* 0x0008620008000100 */
[----:B------:R4:W1:Y:S02]  /*0a40*/  SYNCS.EXCH.64 URZ, [UR8+0xa8], UR14 ;  /* 0x0000a80e08ff75b2 */ /* 0x0008640008000100 */
[----:B----4-:R-:W-:Y:S01]  /*0a50*/  NOP ;  /* 0x0000000000007918 */ /* 0x010fe20000000000 */
.L_x_12:
[----:B------:R-:W4:Y:S01]  /*0a60*/  SHFL.IDX PT, R0, R72, RZ, 0x1f ;  /* 0x00001fff48007589 */ /* 0x000f2200000e0000 */
[----:B------:R-:W-:Y:S01]  /*0a70*/  NOP ;  /* 0x0000000000007918 */ /* 0x000fe20000000000 */
[----:B----4-:R-:W-:-:S13]  /*0a80*/  ISETP.NE.AND P0, PT, R0, 0x5, PT ;  /* 0x000000050000780c */ /* 0x010fda0003f05270 */
[----:B------:R-:W-:Y:S05]  /*0a90*/  @P0 BRA `(.L_x_13) ;  /* 0x0000000000540947 */ /* 0x000fea0003800000 */
[----:B--2---:R-:W-:Y:S01]  /*0aa0*/  UMOV UR9, 0x400 ;  /* 0x0000040000097882 */ /* 0x004fe20000000000 */
        /* <DEDUP_REMOVED lines=14> */
[----:B------:R4:W1:Y:S01]  /*0b90*/  SYNCS.EXCH.64 URZ, [UR9+0xd8], UR14 ;  /* 0x0000d80e09ff75b2 */ /* 0x0008620008000100 */
[----:B------:R4:W1:Y:S01]  /*0ba0*/  SYNCS.EXCH.64 URZ, [UR9+0xc0], UR12 ;  /* 0x0000c00c09ff75b2 */ /* 0x0008620008000100 */
[----:B------:R4:W1:Y:S01]  /*0bb0*/  SYNCS.EXCH.64 URZ, [UR9+0xe0], UR14 ;  /* 0x0000e00e09ff75b2 */ /* 0x0008620008000100 */
[----:B------:R4:W1:Y:S01]  /*0bc0*/  SYNCS.EXCH.64 URZ, [UR9+0xc8], UR12 ;  /* 0x0000c80c09ff75b2 */ /* 0x0008620008000100 */
[----:B------:R4:W1:Y:S02]  /*0bd0*/  SYNCS.EXCH.64 URZ, [UR9+0xe8], UR14 ;  /* 0x0000e80e09ff75b2 */ /* 0x0008640008000100 */
[----:B----4-:R-:W-:Y:S01]  /*0be0*/  NOP ;  /* 0x0000000000007918 */ /* 0x010fe20000000000 */
.L_x_13:
[----:B------:R-:W4:Y:S01]  /*0bf0*/  SHFL.IDX PT, R0, R72, RZ, 0x1f ;  /* 0x00001fff48007589 */ /* 0x000f2200000e0000 */
[----:B------:R-:W-:Y:S01]  /*0c00*/  ISETP.NE.OR P1, PT, RZ, UR10, !P1 ;  /* 0x0000000aff007c0c */ /* 0x000fe2000cf25670 */
        /* <DEDUP_REMOVED lines=12> */
[----:B------:R4:W3:Y:S01]  /*0cd0*/  SYNCS.EXCH.64 URZ, [UR8+0x100], UR12 ;  /* 0x0001000c08ff75b2 */ /* 0x0008e20008000100 */
[----:B------:R4:W1:Y:S01]  /*0ce0*/  SYNCS.EXCH.64 URZ, [UR8+0xf8], UR12 ;  /* 0x0000f80c08ff75b2 */ /* 0x0008620008000100 */
[----:B------:R4:W1:Y:S02]  /*0cf0*/  SYNCS.EXCH.64 URZ, [UR8+0x108], UR12 ;  /* 0x0001080c08ff75b2 */ /* 0x0008640008000100 */
[----:B----4-:R-:W-:Y:S01]  /*0d00*/  NOP ;  /* 0x0000000000007918 */ /* 0x010fe20000000000 */
.L_x_14:
[----:B------:R-:W-:Y:S01]  /*0d10*/  VOTEU.ALL UP1, P1 ;  /* 0x0000000000ff7886 */ /* 0x000fe20000820000 */
[----:B---3--:R-:W3:Y:S01]  /*0d20*/  LDCU UR8, c[0x0][0x36c] ;  /* 0x00006d80ff0877ac */ /* 0x008ee20008000800 */
[----:B------:R-:W-:Y:S01]  /*0d30*/  NOP ;  /* 0x0000000000007918 */ /* 0x000fe20000000000 */
[----:B------:R-:W-:Y:S01]  /*0d40*/  LOP3.LUT R10, R80, 0x1f, RZ, 0xc0, !PT ;  /* 0x0000001f500a7812 */ /* 0x000fe200078ec0ff */
[----:B--2---:R-:W-:Y:S01]  /*0d50*/  UMOV UR12, 0x20 ;  /* 0x00000020000c7882 */ /* 0x004fe20000000000 */
[----:B------:R-:W-:Y:S01]  /*0d60*/  @!UP1 UMOV UR6, 0x400 ;  /* 0x0000040000069882 */ /* 0x000fe20000000000 */
[----:B------:R-:W-:-:S04]  /*0d70*/  @!UP1 UIADD3 UR12, UPT, UPT, -UR12, 0x100000, URZ ;  /* 0x001000000c0c9890 */ /* 0x000fc8000fffe1ff */
[----:B------:R-:W-:Y:S02]  /*0d80*/  @!UP1 USHF.L.U32 UR13, UR12, 0xb, URZ ;  /* 0x0000000b0c0d9899 */ /* 0x000fe400080006ff */
[----:B------:R-:W-:Y:S02]  /*0d90*/  @!UP1 USHF.L.U32 UR12, UR12, 0x1, URZ ;  /* 0x000000010c0c9899 */ /* 0x000fe400080006ff */
[----:B------:R-:W-:Y:S01]  /*0da0*/  @!UP1 ULEA UR6, UR37, UR6, 0x18 ;  /* 0x0000000625069291 */ /* 0x000fe2000f8ec0ff */
[----:B------:R-:W-:Y:S01]  /*0db0*/  VOTEU.ALL UP1, P1 ;  /* 0x0000000000ff7886 */ /* 0x000fe20000820000 */
[----:B------:R-:W-:Y:S01]  /*0dc0*/  UISETP.NE.AND UP4, UPT, UR10, URZ, UPT ;  /* 0x000000ff0a00728c */ /* 0x000fe2000bf85270 */
[----:B------:R-:W2:Y:S09]  /*0dd0*/  FENCE.VIEW.ASYNC.S ;  /* 0x00000000000073c6 */ /* 0x000eb20000000000 */
[----:B--2---:R2:W4:Y:S01]  /*0de0*/  @!UP1 SYNCS.EXCH.64 URZ, [UR6+0x110], UR12 ;  /* 0x0001100c06ff95b2 */ /* 0x0045220008000100 */
[----:B---3--:R-:W-:-:S09]  /*0df0*/  UISETP.EQ.U32.AND UP1, UPT, UR8, 0x1, UPT ;  /* 0x000000010800788c */ /* 0x008fd2000bf22070 */
[----:B------:R-:W-:Y:S05]  /*0e00*/  BRA.U !UP1, `(.L_x_15) ;  /* 0x0000000109087547 */ /* 0x000fea000b800000 */
[----:B-1--4-:R-:W-:Y:S01]  /*0e10*/  UCGABAR_ARV ;  /* 0x00000000000079c7 */ /* 0x012fe20008000000 */
[----:B------:R-:W-:Y:S05]  /*0e20*/  BRA `(.L_x_16) ;  /* 0x0000000000047947 */ /* 0x000fea0003800000 */
.L_x_15:
[----:B-1--4-:R-:W-:Y:S01]  /*0e30*/  NOP ;  /* 0x0000000000007918 */ /* 0x012fe20000000000 */
.L_x_16:
[----:B------:R-:W1:Y:S01]  /*0e40*/  S2R R11, SR_CTAID.X ;  /* 0x00000000000b7919 */ /* 0x000e620000002500 */
[----:B------:R-:W-:-:S05]  /*0e50*/  CS2R.32 R68, SR_CgaSize ;  /* 0x0000000000447805 */ /* 0x000fca0000008a00 */
[----:B------:R-:W-:-:S05]  /*0e60*/  IMAD R68, R68, -0xa0, RZ ;  /* 0xffffff6044447824 */ /* 0x000fca00078e02ff */
[----:B------:R-:W-:-:S14]  /*0e70*/  R2UR UR8, R68 ;  /* 0x00000000440872ca */ /* 0x000fdc00000e0000 */
[----:B------:R-:W3:Y:S01]  /*0e80*/  LDCU UR8, c[0x0][UR8+0x2b0] ;  /* 0x00005600080877ac */ /* 0x000ee20008000800 */
[----:B------:R-:W-:-:S05]  /*0e90*/  CS2R.32 R0, SR_CgaSize ;  /* 0x0000000000007805 */ /* 0x000fca0000008a00 */
[----:B------:R-:W-:-:S06]  /*0ea0*/  IMAD R0, R0, -0xa0, RZ ;  /* 0xffffff6000007824 */ /* 0x000fcc00078e02ff */
[----:B------:R-:W4:Y:S01]  /*0eb0*/  LDC R0, c[0x0][R0+0x2a0] ;  /* 0x0000a80000007b82 */ /* 0x000f220000000800 */
[----:B------:R-:W-:Y:S01]  /*0ec0*/  PRMT R8, RZ, 0x7610, R8 ;  /* 0x00007610ff087816 */ /* 0x000fe20000000008 */
[----:B------:R-:W3:Y:S01]  /*0ed0*/  S2R R20, SR_CTAID.Y ;  /* 0x0000000000147919 */ /* 0x000ee20000002600 */
[----:B------:R-:W-:-:S05]  /*0ee0*/  CS2R.32 R68, SR_CgaSize ;  /* 0x0000000000447805 */ /* 0x000fca0000008a00 */
[----:B------:R-:W-:-:S05]  /*0ef0*/  IMAD R68, R68, -0xa0, RZ ;  /* 0xffffff6044447824 */ /* 0x000fca00078e02ff */
[----:B--2---:R-:W-:-:S14]  /*0f00*/  R2UR UR6, R68 ;  /* 0x00000000440672ca */ /* 0x004fdc00000e0000 */
[----:B------:R-:W2:Y:S01]  /*0f10*/  LDCU UR6, c[0x0][UR6+0x2b4] ;  /* 0x00005680060677ac */ /* 0x000ea20008000800 */
[----:B------:R-:W-:Y:S01]  /*0f20*/  UISETP.NE.AND UP2, UPT, UR10, 0x2, UPT ;  /* 0x000000020a00788c */ /* 0x000fe2000bf45270 */
[----:B------:R-:W3:Y:S01]  /*0f30*/  LDC R9, c[0x0][0xb24] ;  /* 0x0002c900ff097b82 */ /* 0x000ee20000000800 */
[----:B------:R-:W-:-:S05]  /*0f40*/  CS2R.32 R66, SR_CgaSize ;  /* 0x0000000000427805 */ /* 0x000fca0000008a00 */
[----:B------:R-:W-:-:S06]  /*0f50*/  IMAD R66, R66, -0xa0, RZ ;  /* 0xffffff6042427824 */ /* 0x000fcc00078e02ff */
[----:B------:R-:W4:Y:S08]  /*0f60*/  LDC R66, c[0x0][R66+0x2a4] ;  /* 0x0000a90042427b82 */ /* 0x000f300000000800 */
[----:B------:R-:W4:Y:S01]  /*0f70*/  LDC R26, c[0x0][0xb24] ;  /* 0x0002c900ff1a7b82 */ /* 0x000f220000000800 */
[----:B-1----:R-:W-:Y:S01]  /*0f80*/  I2FP.F32.U32 R4, R11 ;  /* 0x0000000b00047245 */ /* 0x002fe20000201000 */
[----:B------:R-:W-:-:S06]  /*0f90*/  IMAD.MOV.U32 R21, RZ, RZ, R11 ;  /* 0x000000ffff157224 */ /* 0x000fcc00078e000b */
[----:B------:R-:W1:Y:S01]  /*0fa0*/  S2UR UR36, SR_CTAID.Z ;  /* 0x00000000002479c3 */ /* 0x000e620000002700 */
[----:B---3--:R-:W-:Y:S02]  /*0fb0*/  ISETP.GE.AND P0, PT, R9, 0x1, PT ;  /* 0x000000010900780c */ /* 0x008fe40003f06270 */
[----:B------:R-:W-:Y:S01]  /*0fc0*/  I2FP.F32.U32 R2, R20 ;  /* 0x0000001400027245 */ /* 0x000fe20000201000 */
[----:B------:R-:W-:-:S04]  /*0fd0*/  FMUL R4, R4, UR8 ;  /* 0x0000000804047c20 */ /* 0x000fc80008400000 */
[----:B--2---:R-:W-:Y:S01]  /*0fe0*/  FMUL R2, R2, UR6 ;  /* 0x0000000602027c20 */ /* 0x004fe20008400000 */
[----:B------:R-:W2:Y:S01]  /*0ff0*/  F2I.U32.TRUNC.NTZ R68, R4 ;  /* 0x0000000400447305 */ /* 0x000ea2000020f000 */
[----:B------:R-:W3:Y:S07]  /*1000*/  LDCU UR6, c[0x0][0xb30] ;  /* 0x00016600ff0677ac */ /* 0x000eee0008000800 */
[----:B------:R-:W1:Y:S01]  /*1010*/  F2I.U32.TRUNC.NTZ R3, R2 ;  /* 0x0000000200037305 */ /* 0x000e62000020f000 */
[----:B--2---:R-:W-:-:S04]  /*1020*/  IMAD.MOV R68, RZ, RZ, -R68 ;  /* 0x000000ffff447224 */ /* 0x004fc800078e0a44 */
[----:B----4-:R-:W-:Y:S01]  /*1030*/  IMAD R68, R0, R68, R11 ;  /* 0x0000004400447224 */ /* 0x010fe200078e020b */
[----:B------:R-:W-:Y:S01]  /*1040*/  PRMT R0, RZ, 0x7610, R0 ;  /* 0x00007610ff007816 */ /* 0x000fe20000000000 */
[----:B---3--:R-:W-:Y:S01]  /*1050*/  UISETP.NE.AND UP3, UPT, UR6, 0x1, UPT ;  /* 0x000000010600788c */ /* 0x008fe2000bf65270 */
[----:B-1----:R-:W-:-:S05]  /*1060*/  IADD3 R3, PT, PT, -R3, RZ, RZ ;  /* 0x000000ff03037210 */ /* 0x002fca0007ffe1ff */
[----:B------:R-:W-:Y:S01]  /*1070*/  IMAD R66, R66, R3, R20 ;  /* 0x0000000342427224 */ /* 0x000fe200078e0214 */
[----:B------:R-:W-:Y:S06]  /*1080*/  BRA.U UP4, `(.L_x_17) ;  /* 0x0000000104247547 */ /* 0x000fec000b800000 */
[----:B------:R-:W-:Y:S01]  /*1090*/  ISETP.NE.AND P1, PT, R66, RZ, PT ;  /* 0x000000ff4200720c */ /* 0x000fe20003f25270 */
[----:B------:R-:W-:Y:S01]  /*10a0*/  IMAD.MOV.U32 R0, RZ, RZ, 0x3 ;  /* 0x00000003ff007424 */ /* 0x000fe200078e00ff */
[C---:B------:R-:W-:Y:S02]  /*10b0*/  LOP3.LUT R3, R68.reuse, 0xfffffffe, RZ, 0xc0, !PT ;  /* 0xfffffffe44037812 */ /* 0x040fe400078ec0ff */
[----:B------:R-:W-:Y:S02]  /*10c0*/  ISETP.LT.U32.OR P1, PT, R68, 0x2, !P1 ;  /* 0x000000024400780c */ /* 0x000fe40004f21470 */
[----:B------:R-:W-:Y:S02]  /*10d0*/  SHF.L.U32 R0, R0, R3, RZ ;  /* 0x0000000300007219 */ /* 0x000fe400000006ff */
[----:B------:R-:W-:Y:S02]  /*10e0*/  SEL R5, RZ, 0x1, !P1 ;  /* 0x00000001ff057807 */ /* 0x000fe40004800000 */
[----:B------:R-:W-:-:S05]  /*10f0*/  SEL R2, RZ, 0x2, !P1 ;  /* 0x00000002ff027807 */ /* 0x000fca0004800000 */
[----:B------:R-:W-:-:S05]  /*1100*/  IMAD.IADD R2, R5, 0x1, R2 ;  /* 0x0000000105027824 */ /* 0x000fca00078e0202 */
[----:B------:R-:W-:Y:S02]  /*1110*/  PRMT R8, R2, 0x7610, R8 ;  /* 0x0000761002087816 */ /* 0x000fe40000000008 */
.L_x_17:
[----:B------:R-:W-:Y:S05]  /*1120*/  @!P0 BRA `(.L_x_18) ;  /* 0x0000000000b88947 */ /* 0x000fea0003800000 */
[----:B------:R-:W1:Y:S01]  /*1130*/  LDC.64 R4, c[0x0][0xb18] ;  /* 0x0002c600ff047b82 */ /* 0x000e620000000a00 */
[----:B------:R-:W-:-:S07]  /*1140*/  ISETP.NE.AND P0, PT, R9, 0x1, PT ;  /* 0x000000010900780c */ /* 0x000fce0003f05270 */
[----:B------:R-:W2:Y:S08]  /*1150*/  LDC R14, c[0x0][0xb0c] ;  /* 0x0002c300ff0e7b82 */ /* 0x000eb00000000800 */
[----:B------:R-:W3:Y:S08]  /*1160*/  LDC R13, c[0x0][0x370] ;  /* 0x0000dc00ff0d7b82 */ /* 0x000ef00000000800 */
[----:B------:R-:W4:Y:S01]  /*1170*/  LDC R16, c[0x0][0x374] ;  /* 0x0000dd00ff107b82 */ /* 0x000f220000000800 */
[----:B-1----:R-:W-:-:S07]  /*1180*/  ISETP.NE.AND P1, PT, R4, 0x1, PT ;  /* 0x000000010400780c */ /* 0x002fce0003f25270 */
[----:B------:R-:W3:Y:S01]  /*1190*/  LDC.64 R6, c[0x0][0xb10] ;  /* 0x0002c400ff067b82 */ /* 0x000ee20000000a00 */
[----:B--2---:R-:W-:-:S07]  /*11a0*/  ISETP.NE.AND P2, PT, R14, 0x1, PT ;  /* 0x000000010e00780c */ /* 0x004fce0003f45270 */
[----:B------:R-:W1:Y:S08]  /*11b0*/  LDC R12, c[0x0][0xb20] ;  /* 0x0002c800ff0c7b82 */ /* 0x000e700000000800 */
[----:B------:R-:W2:Y:S01]  /*11c0*/  LDC.64 R2, c[0x0][0xb28] ;  /* 0x0002ca00ff027b82 */ /* 0x000ea20000000a00 */
[----:B----4-:R-:W-:-:S04]  /*11d0*/  IMAD.HI.U32 R15, R16, R5, RZ ;  /* 0x00000005100f7227 */ /* 0x010fc800078e00ff */
[----:B------:R-:W-:-:S04]  /*11e0*/  IMAD.HI.U32 R5, R20, R5, RZ ;  /* 0x0000000514057227 */ /* 0x000fc800078e00ff */
[----:B---3--:R-:W-:-:S04]  /*11f0*/  IMAD.HI.U32 R18, R13, R6, RZ ;  /* 0x000000060d127227 */ /* 0x008fc800078e00ff */
[C---:B------:R-:W-:Y:S01]  /*1200*/  IMAD.HI.U32 R22, R11.reuse, R6, RZ ;  /* 0x000000060b167227 */ /* 0x040fe200078e00ff */
[-C--:B------:R-:W-:Y:S02]  /*1210*/  @P2 SHF.R.U32.HI R13, RZ, R7.reuse, R18 ;  /* 0x00000007ff0d2219 */ /* 0x080fe40000011612 */
[-C--:B-1----:R-:W-:Y:S02]  /*1220*/  @P1 SHF.R.U32.HI R16, RZ, R12.reuse, R15 ;  /* 0x0000000cff101219 */ /* 0x082fe4000001160f */
[----:B------:R-:W-:Y:S02]  /*1230*/  SHF.R.U32.HI R5, RZ, R12, R5 ;  /* 0x0000000cff057219 */ /* 0x000fe40000011605 */
[----:B------:R-:W-:Y:S02]  /*1240*/  SHF.R.U32.HI R22, RZ, R7, R22 ;  /* 0x00000007ff167219 */ /* 0x000fe40000011616 */
[----:B------:R-:W-:Y:S01]  /*1250*/  SEL R5, R20, R5, !P1 ;  /* 0x0000000514057207 */ /* 0x000fe20004800000 */
[----:B--2---:R-:W-:Y:S01]  /*1260*/  IMAD.HI.U32 R18, R16, R2, RZ ;  /* 0x0000000210127227 */ /* 0x004fe200078e00ff */
[----:B------:R-:W-:-:S02]  /*1270*/  SEL R21, R11, R22, !P2 ;  /* 0x000000160b157207 */ /* 0x000fc40005000000 */
[----:B------:R-:W-:Y:S01]  /*1280*/  IADD3 R7, PT, PT, -R5, RZ, RZ ;  /* 0x000000ff05077210 */ /* 0x000fe20007ffe1ff */
[----:B------:R-:W-:Y:S01]  /*1290*/  IMAD.HI.U32 R6, R13, R2, RZ ;  /* 0x000000020d067227 */ /* 0x000fe200078e00ff */
[----:B------:R-:W-:-:S03]  /*12a0*/  @P0 SHF.R.U32.HI R16, RZ, R3, R18 ;  /* 0x00000003ff100219 */ /* 0x000fc60000011612 */
[----:B------:R-:W-:Y:S01]  /*12b0*/  IMAD R7, R4, R7, R20 ;  /* 0x0000000704077224 */ /* 0x000fe200078e0214 */
[----:B------:R-:W-:Y:S01]  /*12c0*/  @P0 SHF.R.U32.HI R13, RZ, R3, R6 ;  /* 0x00000003ff0d0219 */ /* 0x000fe20000011606 */
[----:B------:R-:W-:-:S04]  /*12d0*/  IMAD R16, R16, R9, RZ ;  /* 0x0000000910107224 */ /* 0x000fc800078e02ff */
[----:B------:R-:W-:Y:S01]  /*12e0*/  IMAD R6, R13, R9, RZ ;  /* 0x000000090d067224 */ /* 0x000fe200078e02ff */
[----:B------:R-:W-:-:S04]  /*12f0*/  ISETP.GE.AND P1, PT, R5, R16, PT ;  /* 0x000000100500720c */ /* 0x000fc80003f26270 */
[----:B------:R-:W-:Y:S01]  /*1300*/  ISETP.GE.OR P1, PT, R21, R6, P1 ;  /* 0x000000061500720c */ /* 0x000fe20000f26670 */
[----:B------:R-:W-:-:S05]  /*1310*/  IMAD.HI.U32 R6, R5, R2, RZ ;  /* 0x0000000205067227 */ /* 0x000fca00078e00ff */
[----:B------:R-:W-:-:S04]  /*1320*/  SHF.R.U32.HI R6, RZ, R3, R6 ;  /* 0x00000003ff067219 */ /* 0x000fc80000011606 */
[----:B------:R-:W-:-:S03]  /*1330*/  SEL R6, R5, R6, !P0 ;  /* 0x0000000605067207 */ /* 0x000fc60004000000 */
[----:B------:R-:W-:Y:S01]  /*1340*/  @!P1 IMAD.HI.U32 R12, R21, R2, RZ ;  /* 0x00000002150c9227 */ /* 0x000fe200078e00ff */
[----:B------:R-:W-:-:S04]  /*1350*/  IADD3 R2, PT, PT, -R6, RZ, RZ ;  /* 0x000000ff06027210 */ /* 0x000fc80007ffe1ff */
[----:B------:R-:W-:Y:S01]  /*1360*/  @!P1 SHF.R.U32.HI R12, RZ, R3, R12 ;  /* 0x00000003ff0c9219 */ /* 0x000fe2000001160c */
[----:B------:R-:W-:-:S03]  /*1370*/  IMAD R2, R9, R2, R5 ;  /* 0x0000000209027224 */ /* 0x000fc600078e0205 */
[----:B------:R-:W-:-:S05]  /*1380*/  @!P1 SEL R3, R21, R12, !P0 ;  /* 0x0000000c15039207 */ /* 0x000fca0004000000 */
[--C-:B------:R-:W-:Y:S02]  /*1390*/  @!P1 IMAD.IADD R6, R6, 0x1, -R3.reuse ;  /* 0x0000000106069824 */ /* 0x100fe400078e0a03 */
[----:B------:R-:W-:Y:S01]  /*13a0*/  @!P1 IMAD R3, R2, R13, R3 ;  /* 0x0000000d02039224 */ /* 0x000fe200078e0203 */
[----:B------:R-:W-:Y:S01]  /*13b0*/  IADD3 R2, PT, PT, -R21, RZ, RZ ;  /* 0x000000ff15027210 */ /* 0x000fe20007ffe1ff */
[----:B------:R-:W-:Y:S02]  /*13c0*/  @!P1 IMAD R5, R6, R9, R21 ;  /* 0x0000000906059224 */ /* 0x000fe400078e0215 */
[----:B------:R-:W-:Y:S02]  /*13d0*/  @!P1 IMAD.MOV.U32 R21, RZ, RZ, R3 ;  /* 0x000000ffff159224 */ /* 0x000fe400078e0003 */
[----:B------:R-:W-:Y:S02]  /*13e0*/  IMAD R2, R14, R2, R11 ;  /* 0x000000020e027224 */ /* 0x000fe400078e020b */
[----:B------:R-:W-:-:S02]  /*13f0*/  IMAD R20, R5, R4, R7 ;  /* 0x0000000405147224 */ /* 0x000fc400078e0207 */
[----:B------:R-:W-:Y:S02]  /*1400*/  IMAD R21, R21, R14, R2 ;  /* 0x0000000e15157224 */ /* 0x000fe400078e0202 */
.L_x_18:
[----:B------:R-:W-:Y:S05]  /*1410*/  BRA.U UP3, `(.L_x_19) ;  /* 0x0000000103407547 */ /* 0x000fea000b800000 */
[----:B------:R-:W1:Y:S08]  /*1420*/  LDC.64 R4, c[0x0][0xb10] ;  /* 0x0002c400ff047b82 */ /* 0x000e700000000a00 */
[----:B------:R-:W2:Y:S08]  /*1430*/  LDC.64 R2, c[0x0][0xb18] ;  /* 0x0002c600ff027b82 */ /* 0x000eb00000000a00 */
[----:B------:R-:W3:Y:S08]  /*1440*/  LDC R6, c[0x0][0xb20] ;  /* 0x0002c800ff067b82 */ /* 0x000ef00000000800 */
[----:B------:R-:W4:Y:S01]  /*1450*/  LDC R12, c[0x0][0xb0c] ;  /* 0x0002c300ff0c7b82 */ /* 0x000f220000000800 */
[----:B-1----:R-:W-:-:S05]  /*1460*/  IMAD.HI.U32 R4, R21, R4, RZ ;  /* 0x0000000415047227 */ /* 0x002fca00078e00ff */
[----:B------:R-:W-:Y:S01]  /*1470*/  SHF.R.U32.HI R4, RZ, R5, R4 ;  /* 0x00000005ff047219 */ /* 0x000fe20000011604 */
[----:B--2---:R-:W-:Y:S01]  /*1480*/  IMAD.HI.U32 R3, R20, R3, RZ ;  /* 0x0000000314037227 */ /* 0x004fe200078e00ff */
[----:B------:R-:W-:-:S04]  /*1490*/  ISETP.NE.AND P0, PT, R2, 0x1, PT ;  /* 0x000000010200780c */ /* 0x000fc80003f05270 */
[----:B---3--:R-:W-:-:S04]  /*14a0*/  SHF.R.U32.HI R3, RZ, R6, R3 ;  /* 0x00000006ff037219 */ /* 0x008fc80000011603 */
[----:B------:R-:W-:Y:S02]  /*14b0*/  SEL R3, R20, R3, !P0 ;  /* 0x0000000314037207 */ /* 0x000fe40004000000 */
[----:B----4-:R-:W-:-:S04]  /*14c0*/  ISETP.NE.AND P1, PT, R12, 0x1, PT ;  /* 0x000000010c00780c */ /* 0x010fc80003f25270 */
[----:B------:R-:W-:-:S05]  /*14d0*/  SEL R6, R21, R4, !P1 ;  /* 0x0000000415067207 */ /* 0x000fca0004800000 */
[----:B------:R-:W-:Y:S02]  /*14e0*/  IMAD.IADD R4, R3, 0x1, -R6 ;  /* 0x0000000103047824 */ /* 0x000fe400078e0a06 */
[----:B------:R-:W-:Y:S02]  /*14f0*/  IMAD.IADD R3, R6, 0x1, -R3 ;  /* 0x0000000106037824 */ /* 0x000fe400078e0a03 */
[----:B------:R-:W-:Y:S02]  /*1500*/  IMAD R21, R4, R12, R21 ;  /* 0x0000000c04157224 */ /* 0x000fe400078e0215 */
[----:B------:R-:W-:Y:S02]  /*1510*/  IMAD R20, R3, R2, R20 ;  /* 0x0000000203147224 */ /* 0x000fe400078e0214 */
.L_x_19:
[----:B------:R-:W-:Y:S05]  /*1520*/  BRA.U !UP1, `(.L_x_20) ;  /* 0x00000001090c7547 */ /* 0x000fea000b800000 */
[----:B------:R-:W-:Y:S01]  /*1530*/  UCGABAR_WAIT ;  /* 0x0000000000007dc7 */ /* 0x000fe20008000000 */
[----:B------:R-:W-:Y:S01]  /*1540*/  CCTL.IVALL ;  /* 0x00000000ff00798f */ /* 0x000fe20002000000 */
[----:B------:R-:W-:Y:S05]  /*1550*/  BRA `(.L_x_21) ;  /* 0x0000000000047947 */ /* 0x000fea0003800000 */
.L_x_20:
[----:B------:R-:W-:Y:S06]  /*1560*/  BAR.SYNC.DEFER_BLOCKING 0x0 ;  /* 0x0000000000007b1d */ /* 0x000fec0000010000 */
.L_x_21:
[----:B------:R-:W-:Y:S05]  /*1570*/  BRA.U UP2, `(.L_x_22) ;  /* 0x0000001102b87547 */ /* 0x000fea000b800000 */
[----:B------:R-:W1:Y:S01]  /*1580*/  LDCU UR4, c[0x0][0x38c] ;  /* 0x00007180ff0477ac */ /* 0x000e620008000800 */
[----:B------:R-:W2:Y:S01]  /*1590*/  LDC R9, c[0x0][0x370] ;  /* 0x0000dc00ff097b82 */ /* 0x000ea20000000800 */
[C---:B------:R-:W-:Y:S01]  /*15a0*/  IMAD.SHL.U32 R17, R11.reuse, 0x80, RZ ;  /* 0x000000800b117824 */ /* 0x040fe200078e00ff */
[----:B------:R-:W-:Y:S01]  /*15b0*/  PLOP3.LUT P1, PT, PT, PT, UP5, 0x80, 0x8 ;  /* 0x000000000008781c */ /* 0x000fe20003f2f058 */
[----:B------:R-:W-:Y:S01]  /*15c0*/  HFMA2 R15, -RZ, RZ, 0, 5.9604644775390625e-08 ;  /* 0x00000001ff0f7431 */ /* 0x000fe200000001ff */
[----:B------:R-:W-:Y:S01]  /*15d0*/  UISETP.NE.AND UP1, UPT, UR10, URZ, UPT ;  /* 0x000000ff0a00728c */ /* 0x000fe2000bf25270 */
[----:B------:R-:W-:Y:S01]  /*15e0*/  HFMA2 R12, -RZ, RZ, 0, 0 ;  /* 0x00000000ff0c7431 */ /* 0x000fe200000001ff */
[----:B------:R-:W-:Y:S01]  /*15f0*/  ISETP.NE.AND P4, PT, R10, RZ, P5 ;  /* 0x000000ff0a00720c */ /* 0x000fe20002f85270 */
[----:B------:R-:W-:Y:S01]  /*1600*/  IMAD.SHL.U32 R16, R11, 0x40, RZ ;  /* 0x000000400b107824 */ /* 0x000fe200078e00ff */
[----:B------:R-:W3:Y:S01]  /*1610*/  LDC R0, c[0x0][0x374] ;  /* 0x0000dd00ff007b82 */ /* 0x000ee20000000800 */
[----:B------:R-:W-:Y:S01]  /*1620*/  PLOP3.LUT P1, PT, P1, PT, PT, 0x8, 0x80 ;  /* 0x000000000080781c */ /* 0x000fe20000f2e170 */
[----:B------:R-:W-:Y:S01]  /*1630*/  IMAD.MOV.U32 R14, RZ, RZ, RZ ;  /* 0x000000ffff0e7224 */ /* 0x000fe200078e00ff */
[----:B------:R-:W-:Y:S01]  /*1640*/  MOV R8, 0x1 ;  /* 0x0000000100087802 */ /* 0x000fe20000000f00 */
[----:B------:R-:W-:Y:S01]  /*1650*/  IMAD.MOV.U32 R10, RZ, RZ, RZ ;  /* 0x000000ffff0a7224 */ /* 0x000fe200078e00ff */
[----:B------:R-:W-:Y:S01]  /*1660*/  LOP3.LUT R17, R17, 0x80, RZ, 0xc0, !PT ;  /* 0x0000008011117812 */ /* 0x000fe200078ec0ff */
[----:B------:R-:W4:Y:S01]  /*1670*/  LDCU.64 UR14, c[0x0][0x348] ;  /* 0x00006900ff0e77ac */ /* 0x000f220008000a00 */
[----:B-1----:R-:W-:-:S02]  /*1680*/  UIADD3 UR5, UPT, UPT, UR4, 0x1f, URZ ;  /* 0x0000001f04057890 */ /* 0x002fc4000fffe0ff */
[----:B------:R-:W-:Y:S02]  /*1690*/  USEL UR22, UR7, 0x2, UP1 ;  /* 0x0000000207167887 */ /* 0x000fe40008800000 */
[----:B------:R-:W-:Y:S01]  /*16a0*/  USHF.R.S32.HI UR6, URZ, 0x1f, UR5 ;  /* 0x0000001fff067899 */ /* 0x000fe20008011405 */
[----:B------:R-:W-:-:S03]  /*16b0*/  UMOV UR23, URZ ;  /* 0x000000ff00177c82 */ /* 0x000fc60008000000 */
[----:B------:R-:W-:Y:S02]  /*16c0*/  ULEA.HI UR6, UR6, UR5, URZ, 0x5 ;  /* 0x0000000506067291 */ /* 0x000fe4000f8f28ff */
[----:B------:R-:W-:Y:S02]  /*16d0*/  UIADD3 UR5, UPT, UPT, UR4, -0x1, URZ ;  /* 0xffffffff04057890 */ /* 0x000fe4000fffe0ff */
[----:B------:R-:W-:Y:S02]  /*16e0*/  USHF.R.S32.HI UR6, URZ, 0x5, UR6 ;  /* 0x00000005ff067899 */ /* 0x000fe40008011406 */
[----:B------:R-:W-:Y:S02]  /*16f0*/  UISETP.GE.U32.AND UP2, UPT, UR5, -0x3f, UPT ;  /* 0xffffffc10500788c */ /* 0x000fe4000bf46070 */
[----:B------:R-:W-:Y:S02]  /*1700*/  UISETP.LT.U32.AND UP0, UPT, UR6, 0x4, UPT ;  /* 0x000000040600788c */ /* 0x000fe4000bf01070 */
[----:B------:R-:W-:-:S02]  /*1710*/  UIADD3 UR4, UPT, UPT, UR4, 0x3e, URZ ;  /* 0x0000003e04047890 */ /* 0x000fc4000fffe0ff */
[----:B------:R-:W-:-:S04]  /*1720*/  USEL UR5, UR6, 0x4, UP0 ;  /* 0x0000000406057887 */ /* 0x000fc80008000000 */
[----:B------:R-:W-:Y:S02]  /*1730*/  UIADD3 UR21, UPT, UPT, UR5, -0x1, URZ ;  /* 0xffffffff05157890 */ /* 0x000fe4000fffe0ff */
[----:B------:R-:W-:Y:S02]  /*1740*/  @UP2 UIADD3 UR21, UPT, UPT, UR5, URZ, URZ ;  /* 0x000000ff05152290 */ /* 0x000fe4000fffe0ff */
[----:B------:R-:W-:Y:S02]  /*1750*/  UIADD3 UR24, UPT, UPT, UR6, -UR5, URZ ;  /* 0x8000000506187290 */ /* 0x000fe4000fffe0ff */
[----:B------:R-:W-:Y:S02]  /*1760*/  UIADD3 UR13, UPT, UPT, UR21, 0x1, URZ ;  /* 0x00000001150d7890 */ /* 0x000fe4000fffe0ff */
[----:B--2-4-:R-:W-:-:S12]  /*1770*/  UIADD3 UR21, UPT, UPT, -UR21, URZ, URZ ;  /* 0x000000ff15157290 */ /* 0x014fd8000fffe1ff */
.L_x_42:
[----:B------:R-:W-:Y:S01]  /*1780*/  UISETP.NE.AND UP0, UPT, UR37, URZ, UPT ;  /* 0x000000ff2500728c */ /* 0x000fe2000bf05270 */
[----:B------:R-:W1:Y:S08]  /*1790*/  S2UR UR37, SR_CgaCtaId ;  /* 0x00000000002579c3 */ /* 0x000e700000008800 */
[----:B------:R-:W-:Y:S05]  /*17a0*/  BRA.U UP0, `(.L_x_23) ;  /* 0x0000000100347547 */ /* 0x000fea000b800000 */
[----:B------:R-:W2:Y:S01]  /*17b0*/  S2R R2, SR_CgaCtaId ;  /* 0x0000000000027919 */ /* 0x000ea20000008800 */
[----:B------:R-:W-:-:S04]  /*17c0*/  MOV R3, 0x400 ;  /* 0x0000040000037802 */ /* 0x000fc80000000f00 */
[----:B--2---:R-:W-:Y:S02]  /*17d0*/  LEA R3, R2, R3, 0x18 ;  /* 0x0000000302037211 */ /* 0x004fe400078ec0ff */
[----:B------:R-:W-:-:S03]  /*17e0*/  SHF.L.U32 R2, R8, 0x1f, RZ ;  /* 0x0000001f08027819 */ /* 0x000fc600000006ff */
[----:B------:R-:W-:-:S04]  /*17f0*/  IMAD R3, R10, 0x8, R3 ;  /* 0x000000080a037824 */ /* 0x000fc800078e0203 */
[----:B------:R-:W2:Y:S02]  /*1800*/  SYNCS.PHASECHK.TRANS64.TRYWAIT P0, [R3+URZ+0x100], R2 ;  /* 0x00010002030075a7 */ /* 0x000ea400080011ff */
[----:B--2---:R-:W-:Y:S05]  /*1810*/  @!P0 BRA `(.L_x_24) ;  /* 0x000000a000b48947 */ /* 0x004fea0003800000 */
.L_x_185:
[----:B------:R-:W-:Y:S01]  /*1820*/  VIADD R10, R10, 0x1 ;  /* 0x000000010a0a7836 */ /* 0x000fe20000000000 */
[----:B------:R2:W-:Y:S04]  /*1830*/  SYNCS.ARRIVE.TRANS64.A1T0 RZ, [R3+URZ+0xf0], RZ ;  /* 0x0000f0ff03ff79a7 */ /* 0x0005e800081000ff */
[----:B------:R-:W-:-:S04]  /*1840*/  ISETP.NE.AND P0, PT, R10, 0x2, PT ;  /* 0x000000020a00780c */ /* 0x000fc80003f05270 */
[----:B------:R-:W-:Y:S02]  /*1850*/  SEL R10, R10, RZ, P0 ;  /* 0x000000ff0a0a7207 */ /* 0x000fe40000000000 */
[----:B--2---:R-:W-:-:S04]  /*1860*/  SEL R3, RZ, 0x1, P0 ;  /* 0x00000001ff037807 */ /* 0x004fc80000000000 */
[----:B------:R-:W-:-:S07]  /*1870*/  LOP3.LUT R8, R8, R3, RZ, 0x3c, !PT ;  /* 0x0000000308087212 */ /* 0x000fce00078e3cff */
.L_x_23:
[----:B------:R-:W-:Y:S01]  /*1880*/  UMOV UR7, 0x400 ;  /* 0x0000040000077882 */ /* 0x000fe20000000000 */
[----:B------:R-:W-:Y:S01]  /*1890*/  LEA.HI R3, R21, R21, RZ, 0x1 ;  /* 0x0000001515037211 */ /* 0x000fe200078f08ff */
[----:B-1----:R-:W-:Y:S01]  /*18a0*/  ULEA UR7, UR37, UR7, 0x18 ;  /* 0x0000000725077291 */ /* 0x002fe2000f8ec0ff */
[----:B------:R-:W-:Y:S01]  /*18b0*/  SHF.L.U32 R2, R15, 0x1f, RZ ;  /* 0x0000001f0f027819 */ /* 0x000fe200000006ff */
[----:B------:R-:W-:Y:S01]  /*18c0*/  UISETP.GE.U32.AND UP0, UPT, UR4, 0x3f, UPT ;  /* 0x0000003f0400788c */ /* 0x000fe2000bf06070 */
[----:B------:R-:W-:Y:S01]  /*18d0*/  R2UR UR35, R16 ;  /* 0x00000000102372ca */ /* 0x000fe200000e0000 */
[----:B------:R-:W-:Y:S01]  /*18e0*/  ULEA UR8, UR23, UR7, 0x3 ;  /* 0x0000000717087291 */ /* 0x000fe2000f8e18ff */
[----:B------:R-:W-:Y:S01]  /*18f0*/  IMAD.SHL.U32 R3, R3, 0x40, RZ ;  /* 0x0000004003037824 */ /* 0x000fe200078e00ff */
[----:B------:R-:W-:Y:S01]  /*1900*/  R2UR UR11, R17 ;  /* 0x00000000110b72ca */ /* 0x000fe200000e0000 */
[----:B------:R-:W-:-:S03]  /*1910*/  UMOV UR25, URZ ;  /* 0x000000ff00197c82 */ /* 0x000fc60008000000 */
[----:B------:R-:W-:-:S03]  /*1920*/  LOP3.LUT R3, R3, 0xffffff80, RZ, 0xc0, !PT ;  /* 0xffffff8003037812 */ /* 0x000fc600078ec0ff */
[----:B------:R1:W2:Y:S01]  /*1930*/  SYNCS.PHASECHK.TRANS64.TRYWAIT P0, [UR8+0x20], R2 ;  /* 0x00002002ff0075a7 */ /* 0x0002a20008001108 */
[----:B------:R-:W-:Y:S02]  /*1940*/  R2UR UR9, R3 ;  /* 0x00000000030972ca */ /* 0x000fe400000e0000 */
[----:B------:R-:W-:-:S11]  /*1950*/  R2UR UR8, R20 ;  /* 0x00000000140872ca */ /* 0x000fd600000e0000 */
[----:B------:R-:W-:Y:S02]  /*1960*/  ULOP3.LUT UR35, UR9, 0x40, UR35, 0xf8, !UPT ;  /* 0x0000004009237892 */ /* 0x000fe4000f8ef823 */
[----:B------:R-:W-:Y:S01]  /*1970*/  ULEA UR11, UR8, UR11, 0x8 ;  /* 0x0000000b080b7291 */ /* 0x000fe2000f8e40ff */
[----:B------:R-:W-:Y:S11]  /*1980*/  BRA.U !UP0, `(.L_x_25) ;  /* 0x0000000108c07547 */ /* 0x000ff6000b800000 */
[----:B------:R-:W-:Y:S01]  /*1990*/  UMOV UR16, UR21 ;  /* 0x0000001500107c82 */ /* 0x000fe20008000000 */
[----:B------:R-:W-:Y:S01]  /*19a0*/  UMOV UR17, UR23 ;  /* 0x0000001700117c82 */ /* 0x000fe20008000000 */
[----:B------:R-:W-:-:S05]  /*19b0*/  UMOV UR34, URZ ;  /* 0x000000ff00227c82 */ /* 0x000fca0008000000 */
.L_x_31:
[----:B------:R-:W-:Y:S01]  /*19c0*/  ULEA UR33, UR17, UR7, 0x3 ;  /* 0x0000000711217291 */ /* 0x000fe2000f8e18ff */
[----:B------:R-:W-:Y:S01]  /*19d0*/  @P5 MOV R3, 0xc000 ;  /* 0x0000c00000035802 */ /* 0x000fe20000000f00 */
[----:B-12-4-:R-:W-:Y:S10]  /*19e0*/  @P0 BRA `(.L_x_26) ;  /* 0x00000000000c0947 */ /* 0x016ff40003800000 */
[----:B------:R-:W-:-:S04]  /*19f0*/  SHF.L.U32 R5, R15, 0x1f, RZ ;  /* 0x0000001f0f057819 */ /* 0x000fc800000006ff */
[----:B------:R-:W2:Y:S02]  /*1a00*/  SYNCS.PHASECHK.TRANS64.TRYWAIT P0, [UR33+0x20], R5 ;  /* 0x00002005ff0075a7 */ /* 0x000ea40008001121 */
[----:B--2---:R-:W-:Y:S05]  /*1a10*/  @!P0 BRA `(.L_x_27) ;  /* 0x000000a000488947 */ /* 0x004fea0003800000 */
.L_x_26:
[----:B------:R2:W-:Y:S01]  /*1a20*/  @P5 SYNCS.ARRIVE.TRANS64 RZ, [UR33], R3 ;  /* 0x00000003ffff59a7 */ /* 0x0005e20008000021 */
[----:B------:R-:W-:Y:S02]  /*1a30*/  ULOP3.LUT UR8, UR22, 0x2, URZ, 0xfc, !UPT ;  /* 0x0000000216087892 */ /* 0x000fe4000f8efcff */
[----:B------:R-:W-:Y:S02]  /*1a40*/  UIADD3 UR16, UPT, UPT, UR16, 0x1, URZ ;  /* 0x0000000110107890 */ /* 0x000fe4000fffe0ff */
[----:B------:R-:W-:Y:S02]  /*1a50*/  UISETP.NE.AND UP0, UPT, UR8, 0x2, UPT ;  /* 0x000000020800788c */ /* 0x000fe4000bf05270 */
[----:B------:R-:W-:-:S07]  /*1a60*/  UISETP.NE.AND UP2, UPT, UR16, 0x1, UPT ;  /* 0x000000011000788c */ /* 0x000fce000bf45270 */
[----:B------:R-:W-:Y:S05]  /*1a70*/  BRA.U UP0, `(.L_x_28) ;  /* 0x0000000100047547 */ /* 0x000fea000b800000 */
[----:B------:R-:W-:Y:S05]  /*1a80*/  BPT.TRAP 0x1 ;  /* 0x000000040000795c */ /* 0x000fea0000300000 */
.L_x_28:
[----:B------:R-:W-:Y:S04]  /*1a90*/  BSSY.RECONVERGENT B0, `(.L_x_29) ;  /* 0x0000003000007945 */ /* 0x000fe80003800200 */
[----:B------:R-:W-:Y:S05]  /*1aa0*/  @!P4 BRA `(.L_x_30) ;  /* 0x000000000004c947 */ /* 0x000fea0003800000 */
[----:B------:R-:W-:Y:S05]  /*1ab0*/  BPT.TRAP 0x1 ;  /* 0x000000040000795c */ /* 0x000fea0000300000 */
.L_x_30:
[----:B------:R-:W-:Y:S05]  /*1ac0*/  BSYNC.RECONVERGENT B0 ;  /* 0x0000000000007941 */ /* 0x000fea0003800200 */
.L_x_29:
[----:B------:R-:W-:Y:S02]  /*1ad0*/  UIADD3 UR23, UPT, UPT, UR17, 0x1, URZ ;  /* 0x0000000111177890 */ /* 0x000fe4000fffe0ff */
[----:B------:R-:W-:Y:S02]  /*1ae0*/  ULEA UR32, UR17, UR7, 0xd ;  /* 0x0000000711207291 */ /* 0x000fe4000f8e68ff */
[----:B------:R-:W-:Y:S02]  /*1af0*/  UISETP.NE.AND UP0, UPT, UR23, 0x4, UPT ;  /* 0x000000041700788c */ /* 0x000fe4000bf05270 */
[----:B------:R-:W-:Y:S02]  /*1b00*/  UIADD3 UR28, UP1, UPT, UR14, 0x80, URZ ;  /* 0x000000800e1c7890 */ /* 0x000fe4000ff3e0ff */
[----:B------:R-:W-:Y:S02]  /*1b10*/  USEL UR9, URZ, 0x1, UP0 ;  /* 0x00000001ff097887 */ /* 0x000fe40008000000 */
[----:B------:R-:W-:-:S02]  /*1b20*/  USEL UR23, UR23, URZ, UP0 ;  /* 0x000000ff17177287 */ /* 0x000fc40008000000 */
[----:B------:R-:W-:Y:S02]  /*1b30*/  UIADD3 UR26, UP0, UPT, UR14, 0x180, URZ ;  /* 0x000001800e1a7890 */ /* 0x000fe4000ff1e0ff */
[----:B------:R-:W-:Y:S01]  /*1b40*/  ULEA UR8, UR23, UR7, 0x3 ;  /* 0x0000000717087291 */ /* 0x000fe2000f8e18ff */
[----:B------:R-:W-:Y:S01]  /*1b50*/  LOP3.LUT R15, R15, UR9, RZ, 0x3c, !PT ;  /* 0x000000090f0f7c12 */ /* 0x000fe2000f8e3cff */
[----:B------:R-:W-:Y:S02]  /*1b60*/  ULOP3.LUT UR33, UR33, 0xfefffff8, URZ, 0xc0, !UPT ;  /* 0xfefffff821217892 */ /* 0x000fe4000f8ec0ff */
[----:B------:R-:W-:Y:S01]  /*1b70*/  UIADD3.X UR29, UPT, UPT, URZ, UR15, URZ, UP1, !UPT ;  /* 0x0000000fff1d7290 */ /* 0x000fe20008ffe4ff */
[----:B-1----:R-:W-:Y:S01]  /*1b80*/  SHF.L.U32 R2, R15, 0x1f, RZ ;  /* 0x0000001f0f027819 */ /* 0x002fe200000006ff */
[----:B------:R-:W-:Y:S02]  /*1b90*/  UIADD3 UR32, UPT, UPT, UR32, 0x8400, URZ ;  /* 0x0000840020207890 */ /* 0x000fe4000fffe0ff */
[----:B------:R-:W-:Y:S01]  /*1ba0*/  UIADD3.X UR27, UPT, UPT, URZ, UR15, URZ, UP0, !UPT ;  /* 0x0000000fff1b7290 */ /* 0x000fe200087fe4ff */
[----:B------:R4:W1:Y:S01]  /*1bb0*/  SYNCS.PHASECHK.TRANS64.TRYWAIT P0, [UR8+0x20], R2 ;  /* 0x00002002ff0075a7 */ /* 0x0008620008001108 */
[----:B------:R-:W-:Y:S01]  /*1bc0*/  ULEA UR8, UR17, UR7, 0xe ;  /* 0x0000000711087291 */ /* 0x000fe2000f8e70ff */
[----:B------:R-:W-:Y:S01]  /*1bd0*/  UMOV UR18, 0x0 ;  /* 0x0000000000127882 */ /* 0x000fe20000000000 */
[----:B------:R-:W-:-:S02]  /*1be0*/  UMOV UR19, 0x10000000 ;  /* 0x1000000000137882 */ /* 0x000fc40000000000 */
[----:B------:R-:W-:Y:S01]  /*1bf0*/  UIADD3 UR8, UPT, UPT, UR8, 0x10400, URZ ;  /* 0x0001040008087890 */ /* 0x000fe2000fffe0ff */
[----:B------:R2:W-:Y:S01]  /*1c00*/  UTMALDG.3D.2CTA [UR32], [UR28], desc[UR18] ;  /* 0x000012201c0075b4 */ /* 0x0005e20008211000 */
[----:B------:R-:W-:Y:S01]  /*1c10*/  UMOV UR10, UR34 ;  /* 0x00000022000a7c82 */ /* 0x000fe20008000000 */
[----:B------:R-:W-:Y:S01]  /*1c20*/  UMOV UR12, UR36 ;  /* 0x00000024000c7c82 */ /* 0x000fe20008000000 */
[----:B------:R-:W-:Y:S01]  /*1c30*/  UMOV UR9, UR33 ;  /* 0x0000002100097c82 */ /* 0x000fe20008000000 */
[----:B------:R-:W-:Y:S01]  /*1c40*/  UMOV UR25, UR13 ;  /* 0x0000000d00197c82 */ /* 0x000fe20008000000 */
[----:B------:R-:W-:-:S03]  /*1c50*/  UMOV UR17, UR23 ;  /* 0x0000001700117c82 */ /* 0x000fc60008000000 */
[----:B------:R4:W-:Y:S01]  /*1c60*/  UTMALDG.3D.2CTA [UR8], [UR26], desc[UR18] ;  /* 0x000012081a0075b4 */ /* 0x0009e20008211000 */
[----:B--2---:R-:W-:Y:S01]  /*1c70*/  UIADD3 UR34, UPT, UPT, UR34, 0x20, URZ ;  /* 0x0000002022227890 */ /* 0x004fe2000fffe0ff */
[----:B------:R-:W-:Y:S11]  /*1c80*/  BRA.U UP2, `(.L_x_31) ;  /* 0xfffffffd024c7547 */ /* 0x000ff6000b83ffff */
.L_x_25:
[----:B----4-:R-:W-:Y:S01]  /*1c90*/  ULEA UR8, UR23, UR7, 0x3 ;  /* 0x0000000717087291 */ /* 0x010fe2000f8e18ff */
[----:B-1----:R-:W-:Y:S01]  /*1ca0*/  SHF.L.U32 R2, R15, 0x1f, RZ ;  /* 0x0000001f0f027819 */ /* 0x002fe200000006ff */
[----:B------:R-:W-:Y:S01]  /*1cb0*/  @!P1 SYNCS.ARRIVE.TRANS64.A1T0 RZ, [UR7+0x88], RZ ;  /* 0x000088ffffff99a7 */ /* 0x000fe20008100007 */
[----:B------:R-:W-:-:S06]  /*1cc0*/  UISETP.GT.AND UP0, UPT, UR6, UR5, UPT ;  /* 0x000000050600728c */ /* 0x000fcc000bf04270 */
[----:B--2---:R1:W2:Y:S03]  /*1cd0*/  SYNCS.PHASECHK.TRANS64.TRYWAIT P0, [UR8+0x20], R2 ;  /* 0x00002002ff0075a7 */ /* 0x0042a60008001108 */
[----:B------:R-:W-:Y:S05]  /*1ce0*/  BRA.U !UP0, `(.L_x_32) ;  /* 0x0000000108c07547 */ /* 0x000fea000b800000 */
[----:B------:R-:W-:Y:S01]  /*1cf0*/  UIADD3 UR26, UPT, UPT, UR24, UR25, URZ ;  /* 0x00000019181a7290 */ /* 0x000fe2000fffe0ff */
[----:B------:R-:W-:-:S11]  /*1d00*/  UMOV UR27, UR23 ;  /* 0x00000017001b7c82 */ /* 0x000fd60008000000 */
.L_x_38:
[----:B------:R-:W-:Y:S01]  /*1d10*/  ULEA UR17, UR27, UR7, 0x3 ;  /* 0x000000071b117291 */ /* 0x000fe2000f8e18ff */
[----:B--2---:R-:W-:Y:S01]  /*1d20*/  @P5 MOV R3, 0xc000 ;  /* 0x0000c00000035802 */ /* 0x004fe20000000f00 */
[----:B-12---:R-:W-:Y:S10]  /*1d30*/  @P0 BRA `(.L_x_33) ;  /* 0x00000000000c0947 */ /* 0x006ff40003800000 */
[----:B------:R-:W-:-:S04]  /*1d40*/  SHF.L.U32 R5, R15, 0x1f, RZ ;  /* 0x0000001f0f057819 */ /* 0x000fc800000006ff */
[----:B------:R-:W2:Y:S02]  /*1d50*/  SYNCS.PHASECHK.TRANS64.TRYWAIT P0, [UR17+0x20], R5 ;  /* 0x00002005ff0075a7 */ /* 0x000ea40008001111 */
[----:B--2---:R-:W-:Y:S05]  /*1d60*/  @!P0 BRA `(.L_x_34) ;  /* 0x0000009c008c8947 */ /* 0x004fea0003800000 */
.L_x_33:
[----:B------:R2:W-:Y:S01]  /*1d70*/  @P5 SYNCS.ARRIVE.TRANS64 RZ, [UR17], R3 ;  /* 0x00000003ffff59a7 */ /* 0x0005e20008000011 */
[----:B------:R-:W-:-:S04]  /*1d80*/  ULOP3.LUT UR8, UR22, 0x2, URZ, 0xfc, !UPT ;  /* 0x0000000216087892 */ /* 0x000fc8000f8efcff */
[----:B------:R-:W-:-:S09]  /*1d90*/  UISETP.NE.AND UP0, UPT, UR8, 0x2, UPT ;  /* 0x000000020800788c */ /* 0x000fd2000bf05270 */
[----:B------:R-:W-:Y:S05]  /*1da0*/  BRA.U UP0, `(.L_x_35) ;  /* 0x0000000100047547 */ /* 0x000fea000b800000 */
[----:B------:R-:W-:Y:S05]  /*1db0*/  BPT.TRAP 0x1 ;  /* 0x000000040000795c */ /* 0x000fea0000300000 */
.L_x_35:
[----:B------:R-:W-:Y:S04]  /*1dc0*/  BSSY.RECONVERGENT B0, `(.L_x_36) ;  /* 0x0000003000007945 */ /* 0x000fe80003800200 */
[----:B------:R-:W-:Y:S05]  /*1dd0*/  @!P4 BRA `(.L_x_37) ;  /* 0x000000000004c947 */ /* 0x000fea0003800000 */
[----:B------:R-:W-:Y:S05]  /*1de0*/  BPT.TRAP 0x1 ;  /* 0x000000040000795c */ /* 0x000fea0000300000 */
.L_x_37:
[----:B------:R-:W-:Y:S05]  /*1df0*/  BSYNC.RECONVERGENT B0 ;  /* 0x0000000000007941 */ /* 0x000fea0003800200 */
.L_x_36:
        /* <DEDUP_REMOVED lines=9> */
[----:B------:R-:W-:Y:S02]  /*1e90*/  USHF.L.U32 UR18, UR25, 0x5, URZ ;  /* 0x0000000519127899 */ /* 0x000fe400080006ff */
[----:B------:R-:W-:Y:S01]  /*1ea0*/  ULOP3.LUT UR17, UR17, 0xfefffff8, URZ, 0xc0, !UPT ;  /* 0xfefffff811117892 */ /* 0x000fe2000f8ec0ff */
[----:B-1----:R-:W-:Y:S01]  /*1eb0*/  SHF.L.U32 R2, R15, 0x1f, RZ ;  /* 0x0000001f0f027819 */ /* 0x002fe200000006ff */
[----:B------:R-:W-:Y:S02]  /*1ec0*/  UIADD3 UR16, UPT, UPT, UR16, 0x8400, URZ ;  /* 0x0000840010107890 */ /* 0x000fe4000fffe0ff */
[----:B------:R-:W-:Y:S01]  /*1ed0*/  UIADD3.X UR33, UPT, UPT, URZ, UR15, URZ, UP1, !UPT ;  /* 0x0000000fff217290 */ /* 0x000fe20008ffe4ff */
[----:B------:R4:W1:Y:S01]  /*1ee0*/  SYNCS.PHASECHK.TRANS64.TRYWAIT P0, [UR8+0x20], R2 ;  /* 0x00002002ff0075a7 */ /* 0x0008620008001108 */
[----:B------:R-:W-:-:S02]  /*1ef0*/  ULEA UR8, UR27, UR7, 0xe ;  /* 0x000000071b087291 */ /* 0x000fc4000f8e70ff */
[----:B------:R-:W-:Y:S02]  /*1f00*/  UIADD3.X UR31, UPT, UPT, URZ, UR15, URZ, UP0, !UPT ;  /* 0x0000000fff1f7290 */ /* 0x000fe400087fe4ff */
[----:B------:R-:W-:Y:S01]  /*1f10*/  UIADD3 UR8, UPT, UPT, UR8, 0x10400, URZ ;  /* 0x0001040008087890 */ /* 0x000fe2000fffe0ff */
[----:B------:R-:W-:Y:S01]  /*1f20*/  UMOV UR28, 0x0 ;  /* 0x00000000001c7882 */ /* 0x000fe20000000000 */
[----:B------:R-:W-:Y:S01]  /*1f30*/  UMOV UR29, 0x10000000 ;  /* 0x10000000001d7882 */ /* 0x000fe20000000000 */
[----:B------:R-:W-:Y:S01]  /*1f40*/  UMOV UR19, UR35 ;  /* 0x0000002300137c82 */ /* 0x000fe20008000000 */
[----:B------:R-:W-:Y:S01]  /*1f50*/  UMOV UR20, UR36 ;  /* 0x0000002400147c82 */ /* 0x000fe20008000000 */
[----:B------:R-:W-:Y:S01]  /*1f60*/  UMOV UR12, UR36 ;  /* 0x00000024000c7c82 */ /* 0x000fe20008000000 */
[----:B------:R-:W-:Y:S01]  /*1f70*/  UMOV UR9, UR17 ;  /* 0x0000001100097c82 */ /* 0x000fe20008000000 */
[----:B------:R-:W-:Y:S01]  /*1f80*/  UMOV UR10, UR18 ;  /* 0x00000012000a7c82 */ /* 0x000fe20008000000 */
[----:B------:R4:W-:Y:S01]  /*1f90*/  UTMALDG.3D.2CTA [UR16], [UR32], desc[UR28] ;  /* 0x00001c10200075b4 */ /* 0x0009e20008211000 */
[----:B------:R-:W-:Y:S01]  /*1fa0*/  UIADD3 UR25, UPT, UPT, UR25, 0x1, URZ ;  /* 0x0000000119197890 */ /* 0x000fe2000fffe0ff */
[----:B------:R-:W-:-:S03]  /*1fb0*/  UMOV UR27, UR23 ;  /* 0x00000017001b7c82 */ /* 0x000fc60008000000 */
[----:B------:R-:W-:Y:S01]  /*1fc0*/  UISETP.NE.AND UP0, UPT, UR25, UR26, UPT ;  /* 0x0000001a1900728c */ /* 0x000fe2000bf05270 */
[----:B------:R4:W-:Y:S08]  /*1fd0*/  UTMALDG.3D.2CTA [UR8], [UR30], desc[UR28] ;  /* 0x00001c081e0075b4 */ /* 0x0009f00008211000 */
[----:B----4-:R-:W-:Y:S05]  /*1fe0*/  BRA.U UP0, `(.L_x_38) ;  /* 0xfffffffd00487547 */ /* 0x010fea000b83ffff */
.L_x_32:
[----:B-1----:R-:W-:Y:S01]  /*1ff0*/  LEA R2, R14, UR7, 0x3 ;  /* 0x000000070e027c11 */ /* 0x002fe2000f8e18ff */
[----:B------:R-:W-:Y:S01]  /*2000*/  NOP ;  /* 0x0000000000007918 */ /* 0x000fe20000000000 */
[----:B--2---:R-:W-:Y:S02]  /*2010*/  SHF.L.U32 R3, R12, 0x1f, RZ ;  /* 0x0000001f0c037819 */ /* 0x004fe400000006ff */
[----:B------:R-:W-:Y:S02]  /*2020*/  LEA R4, R14, UR7, 0x4 ;  /* 0x000000070e047c11 */ /* 0x000fe4000f8e20ff */
[----:B------:R-:W1:Y:S02]  /*2030*/  SYNCS.PHASECHK.TRANS64.TRYWAIT P0, [R2+URZ+0x90], R3 ;  /* 0x00009003020075a7 */ /* 0x000e6400080011ff */
[----:B-1----:R-:W-:Y:S05]  /*2040*/  @!P0 BRA `(.L_x_39) ;  /* 0x0000009800ec8947 */ /* 0x002fea0003800000 */
.L_x_188:
[----:B------:R-:W2:Y:S01]  /*2050*/  LDS.128 R4, [R4+0x120] ;  /* 0x0001200004047984 */ /* 0x000ea20000000c00 */
[----:B------:R-:W-:Y:S01]  /*2060*/  ISETP.GE.AND P0, PT, R26, 0x1, PT ;  /* 0x000000011a00780c */ /* 0x000fe20003f06270 */
[----:B-1----:R-:W-:Y:S01]  /*2070*/  VIADD R2, R2, 0xa0 ;  /* 0x000000a002027836 */ /* 0x002fe20000000000 */
[----:B------:R-:W-:Y:S01]  /*2080*/  @!PT LDS RZ, [RZ] ;  /* 0x00000000fffff984 */ /* 0x000fe20000000800 */
[----:B------:R-:W-:Y:S01]  /*2090*/  @!PT LDS RZ, [RZ] ;  /* 0x00000000fffff984 */ /* 0x000fe20000000800 */
[----:B------:R-:W-:Y:S01]  /*20a0*/  @!PT LDS RZ, [RZ] ;  /* 0x00000000fffff984 */ /* 0x000fe20000000800 */
[----:B------:R-:W-:Y:S01]  /*20b0*/  @!PT LDS RZ, [RZ] ;  /* 0x00000000fffff984 */ /* 0x000fe20000000800 */
[----:B------:R1:W-:Y:S06]  /*20c0*/  MEMBAR.ALL.CTA ;  /* 0x0000000000007992 */ /* 0x0003ec0000008000 */
[----:B-1----:R-:W1:Y:S01]  /*20d0*/  FENCE.VIEW.ASYNC.S ;  /* 0x00000000000073c6 */ /* 0x002e620000000000 */
[----:B------:R-:W-:-:S04]  /*20e0*/  PRMT R2, RZ, 0x654, R2 ;  /* 0x00000654ff027816 */ /* 0x000fc80000000002 */
[----:B-1----:R1:W-:Y:S01]  /*20f0*/  SYNCS.ARRIVE.TRANS64.RED.A1T0 RZ, [R2+URZ], RZ ;  /* 0x000000ff02ff79a7 */ /* 0x0023e200081004ff */
[----:B--2---:R-:W-:-:S13]  /*2100*/  LOP3.LUT P2, RZ, R6, 0x1, RZ, 0xc0, !PT ;  /* 0x0000000106ff7812 */ /* 0x004fda000784c0ff */
[----:B------:R-:W-:Y:S01]  /*2110*/  @P2 SHF.R.U32.HI R3, RZ, 0x10, R5 ;  /* 0x00000010ff032819 */ /* 0x000fe20000011605 */
[----:B------:R-:W-:Y:S01]  /*2120*/  VOTEU.ANY UP0, P2 ;  /* 0x0000000000ff7886 */ /* 0x000fe20001000100 */
[----:B------:R-:W-:Y:S02]  /*2130*/  @P2 MOV R13, R4 ;  /* 0x00000004000d2202 */ /* 0x000fe40000000f00 */
[----:B------:R-:W-:Y:S02]  /*2140*/  @P2 R2UR.BROADCAST UR8, R3 ;  /* 0x00000000030822ca */ /* 0x000fe400008e0000 */
[----:B------:R-:W-:-:S11]  /*2150*/  @P2 LOP3.LUT R11, R5, 0xffff, RZ, 0xc0, !PT ;  /* 0x0000ffff050b2812 */ /* 0x000fd600078ec0ff */
[----:B------:R-:W-:Y:S01]  /*2160*/  @UP0 UMOV UR36, UR8 ;  /* 0x0000000800240c82 */ /* 0x000fe20008000000 */
[----:B-1----:R-:W-:Y:S05]  /*2170*/  @!P0 BRA `(.L_x_40) ;  /* 0x0000000000b88947 */ /* 0x002fea0003800000 */
[----:B------:R-:W3:Y:S01]  /*2180*/  LDC.64 R4, c[0x0][0xb18] ;  /* 0x0002c600ff047b82 */ /* 0x000ee20000000a00 */
[----:B------:R-:W-:-:S07]  /*2190*/  ISETP.NE.AND P3, PT, R26, 0x1, PT ;  /* 0x000000011a00780c */ /* 0x000fce0003f65270 */
[----:B------:R-:W1:Y:S08]  /*21a0*/  LDC.64 R6, c[0x0][0xb10] ;  /* 0x0002c400ff067b82 */ /* 0x000e700000000a00 */
[----:B------:R-:W2:Y:S08]  /*21b0*/  LDC R18, c[0x0][0xb20] ;  /* 0x0002c800ff127b82 */ /* 0x000eb00000000800 */
[----:B------:R-:W4:Y:S01]  /*21c0*/  LDC R20, c[0x0][0xb0c] ;  /* 0x0002c300ff147b82 */ /* 0x000f220000000800 */
[----:B---3--:R-:W-:Y:S01]  /*21d0*/  IMAD.HI.U32 R19, R0, R5, RZ ;  /* 0x0000000500137227 */ /* 0x008fe200078e00ff */
[----:B------:R-:W-:-:S03]  /*21e0*/  ISETP.NE.AND P0, PT, R4, 0x1, PT ;  /* 0x000000010400780c */ /* 0x000fc60003f05270 */
[----:B------:R-:W-:-:S03]  /*21f0*/  IMAD.HI.U32 R5, R11, R5, RZ ;  /* 0x000000050b057227 */ /* 0x000fc600078e00ff */
[----:B------:R-:W3:Y:S01]  /*2200*/  LDC.64 R2, c[0x0][0xb28] ;  /* 0x0002ca00ff027b82 */ /* 0x000ee20000000a00 */
[----:B-1----:R-:W-:-:S04]  /*2210*/  IMAD.HI.U32 R22, R9, R6, RZ ;  /* 0x0000000609167227 */ /* 0x002fc800078e00ff */
[----:B------:R-:W-:Y:S01]  /*2220*/  IMAD.HI.U32 R24, R13, R6, RZ ;  /* 0x000000060d187227 */ /* 0x000fe200078e00ff */
[----:B------:R-:W-:Y:S02]  /*2230*/  SHF.R.U32.HI R22, RZ, R7, R22 ;  /* 0x00000007ff167219 */ /* 0x000fe40000011616 */
[-C--:B--2---:R-:W-:Y:S02]  /*2240*/  SHF.R.U32.HI R19, RZ, R18.reuse, R19 ;  /* 0x00000012ff137219 */ /* 0x084fe40000011613 */
[----:B------:R-:W-:Y:S02]  /*2250*/  SHF.R.U32.HI R18, RZ, R18, R5 ;  /* 0x00000012ff127219 */ /* 0x000fe40000011605 */
[----:B------:R-:W-:Y:S02]  /*2260*/  SEL R19, R0, R19, !P0 ;  /* 0x0000001300137207 */ /* 0x000fe40004000000 */
[----:B------:R-:W-:Y:S02]  /*2270*/  SHF.R.U32.HI R24, RZ, R7, R24 ;  /* 0x00000007ff187219 */ /* 0x000fe40000011618 */
[----:B----4-:R-:W-:-:S02]  /*2280*/  ISETP.NE.AND P1, PT, R20, 0x1, PT ;  /* 0x000000011400780c */ /* 0x010fc40003f25270 */
[----:B------:R-:W-:Y:S02]  /*2290*/  SEL R5, R11, R18, !P0 ;  /* 0x000000120b057207 */ /* 0x000fe40004000000 */
[----:B------:R-:W-:Y:S02]  /*22a0*/  SEL R21, R9, R22, !P1 ;  /* 0x0000001609157207 */ /* 0x000fe40004800000 */
[----:B------:R-:W-:Y:S01]  /*22b0*/  SEL R7, R13, R24, !P1 ;  /* 0x000000180d077207 */ /* 0x000fe20004800000 */
[----:B---3--:R-:W-:-:S04]  /*22c0*/  IMAD.HI.U32 R22, R19, R2, RZ ;  /* 0x0000000213167227 */ /* 0x008fc800078e00ff */
[----:B------:R-:W-:Y:S01]  /*22d0*/  IMAD.HI.U32 R6, R21, R2, RZ ;  /* 0x0000000215067227 */ /* 0x000fe200078e00ff */
[----:B------:R-:W-:-:S04]  /*22e0*/  @P3 SHF.R.U32.HI R19, RZ, R3, R22 ;  /* 0x00000003ff133219 */ /* 0x000fc80000011616 */
        /* <DEDUP_REMOVED lines=8> */
[----:B------:R-:W-:-:S04]  /*2370*/  @!P0 IMAD.HI.U32 R18, R7, R2, RZ ;  /* 0x0000000207128227 */ /* 0x000fc800078e00ff */
[----:B------:R-:W-:Y:S01]  /*2380*/  IMAD.MOV R2, RZ, RZ, -R6 ;  /* 0x000000ffff027224 */ /* 0x000fe200078e0a06 */
[----:B------:R-:W-:-:S03]  /*2390*/  @!P0 SHF.R.U32.HI R18, RZ, R3, R18 ;  /* 0x00000003ff128219 */ /* 0x000fc60000011612 */
[----:B------:R-:W-:Y:S01]  /*23a0*/  IMAD R2, R26, R2, R5 ;  /* 0x000000021a027224 */ /* 0x000fe200078e0205 */
[----:B------:R-:W-:Y:S02]  /*23b0*/  @!P0 SEL R3, R7, R18, !P3 ;  /* 0x0000001207038207 */ /* 0x000fe40005800000 */
[----:B------:R-:W-:-:S03]  /*23c0*/  IADD3 R18, PT, PT, -R5, RZ, RZ ;  /* 0x000000ff05127210 */ /* 0x000fc60007ffe1ff */
[--C-:B------:R-:W-:Y:S02]  /*23d0*/  @!P0 IMAD.IADD R6, R6, 0x1, -R3.reuse ;  /* 0x0000000106068824 */ /* 0x100fe400078e0a03 */
[----:B------:R-:W-:Y:S01]  /*23e0*/  @!P0 IMAD R3, R2, R21, R3 ;  /* 0x0000001502038224 */ /* 0x000fe200078e0203 */
[----:B------:R-:W-:Y:S01]  /*23f0*/  IADD3 R2, PT, PT, -R7, RZ, RZ ;  /* 0x000000ff07027210 */ /* 0x000fe20007ffe1ff */
[----:B------:R-:W-:Y:S02]  /*2400*/  @!P0 IMAD R5, R26, R6, R7 ;  /* 0x000000061a058224 */ /* 0x000fe400078e0207 */
[----:B------:R-:W-:Y:S02]  /*2410*/  IMAD R11, R4, R18, R11 ;  /* 0x00000012040b7224 */ /* 0x000fe400078e020b */
[----:B------:R-:W-:Y:S02]  /*2420*/  @!P0 IMAD.MOV.U32 R7, RZ, RZ, R3 ;  /* 0x000000ffff078224 */ /* 0x000fe400078e0003 */
[----:B------:R-:W-:-:S02]  /*2430*/  IMAD R2, R20, R2, R13 ;  /* 0x0000000214027224 */ /* 0x000fc400078e020d */
[----:B------:R-:W-:Y:S02]  /*2440*/  IMAD R11, R5, R4, R11 ;  /* 0x00000004050b7224 */ /* 0x000fe400078e020b */
[----:B------:R-:W-:Y:S02]  /*2450*/  IMAD R13, R7, R20, R2 ;  /* 0x00000014070d7224 */ /* 0x000fe400078e0202 */
.L_x_40:
[----:B------:R-:W1:Y:S02]  /*2460*/  LDCU UR8, c[0x0][0xb30] ;  /* 0x00016600ff0877ac */ /* 0x000e640008000800 */
[----:B-1----:R-:W-:-:S09]  /*2470*/  UISETP.NE.AND UP0, UPT, UR8, 0x1, UPT ;  /* 0x000000010800788c */ /* 0x002fd2000bf05270 */
[----:B------:R-:W-:Y:S05]  /*2480*/  BRA.U UP0, `(.L_x_41) ;  /* 0x0000000100407547 */ /* 0x000fea000b800000 */
[----:B------:R-:W1:Y:S08]  /*2490*/  LDC.64 R4, c[0x0][0xb10] ;  /* 0x0002c400ff047b82 */ /* 0x000e700000000a00 */
[----:B------:R-:W2:Y:S08]  /*24a0*/  LDC.64 R2, c[0x0][0xb18] ;  /* 0x0002c600ff027b82 */ /* 0x000eb00000000a00 */
[----:B------:R-:W4:Y:S08]  /*24b0*/  LDC R6, c[0x0][0xb20] ;  /* 0x0002c800ff067b82 */ /* 0x000f300000000800 */
[----:B------:R-:W3:Y:S01]  /*24c0*/  LDC R18, c[0x0][0xb0c] ;  /* 0x0002c300ff127b82 */ /* 0x000ee20000000800 */
[----:B-1----:R-:W-:-:S05]  /*24d0*/  IMAD.HI.U32 R4, R13, R4, RZ ;  /* 0x000000040d047227 */ /* 0x002fca00078e00ff */
[----:B------:R-:W-:Y:S01]  /*24e0*/  SHF.R.U32.HI R4, RZ, R5, R4 ;  /* 0x00000005ff047219 */ /* 0x000fe20000011604 */
[----:B--2---:R-:W-:Y:S01]  /*24f0*/  IMAD.HI.U32 R3, R11, R3, RZ ;  /* 0x000000030b037227 */ /* 0x004fe200078e00ff */
[----:B------:R-:W-:-:S04]  /*2500*/  ISETP.NE.AND P0, PT, R2, 0x1, PT ;  /* 0x000000010200780c */ /* 0x000fc80003f05270 */
[----:B----4-:R-:W-:-:S04]  /*2510*/  SHF.R.U32.HI R6, RZ, R6, R3 ;  /* 0x00000006ff067219 */ /* 0x010fc80000011603 */
[----:B------:R-:W-:Y:S02]  /*2520*/  SEL R3, R11, R6, !P0 ;  /* 0x000000060b037207 */ /* 0x000fe40004000000 */
[----:B---3--:R-:W-:-:S04]  /*2530*/  ISETP.NE.AND P1, PT, R18, 0x1, PT ;  /* 0x000000011200780c */ /* 0x008fc80003f25270 */
[----:B------:R-:W-:-:S05]  /*2540*/  SEL R4, R13, R4, !P1 ;  /* 0x000000040d047207 */ /* 0x000fca0004800000 */
[----:B------:R-:W-:Y:S02]  /*2550*/  IMAD.IADD R5, R3, 0x1, -R4 ;  /* 0x0000000103057824 */ /* 0x000fe400078e0a04 */
[----:B------:R-:W-:Y:S02]  /*2560*/  IMAD.IADD R3, R4, 0x1, -R3 ;  /* 0x0000000104037824 */ /* 0x000fe400078e0a03 */
[----:B------:R-:W-:Y:S02]  /*2570*/  IMAD R13, R5, R18, R13 ;  /* 0x00000012050d7224 */ /* 0x000fe400078e020d */
[----:B------:R-:W-:-:S07]  /*2580*/  IMAD R11, R3, R2, R11 ;  /* 0x00000002030b7224 */ /* 0x000fce00078e020b */
.L_x_41:
[----:B------:R-:W-:Y:S01]  /*2590*/  VIADD R14, R14, 0x1 ;  /* 0x000000010e0e7836 */ /* 0x000fe20000000000 */
[----:B------:R-:W-:Y:S01]  /*25a0*/  PLOP3.LUT P1, PT, PT, PT, PT, 0x80, 0x8 ;  /* 0x000000000008781c */ /* 0x000fe20003f2f070 */
[----:B------:R-:W-:Y:S02]  /*25b0*/  IMAD.IADD R21, R13, 0x1, R68 ;  /* 0x000000010d157824 */ /* 0x000fe400078e0244 */
[----:B------:R-:W-:Y:S01]  /*25c0*/  IMAD.IADD R20, R11, 0x1, R66 ;  /* 0x000000010b147824 */ /* 0x000fe200078e0242 */
[----:B------:R-:W-:-:S04]  /*25d0*/  ISETP.NE.AND P0, PT, R14, 0x2, PT ;  /* 0x000000020e00780c */ /* 0x000fc80003f05270 */
[----:B------:R-:W-:Y:S02]  /*25e0*/  SEL R3, RZ, 0x1, P0 ;  /* 0x00000001ff037807 */ /* 0x000fe40000000000 */
[----:B------:R-:W-:Y:S02]  /*25f0*/  SEL R14, R14, RZ, P0 ;  /* 0x000000ff0e0e7207 */ /* 0x000fe40000000000 */
[----:B------:R-:W-:Y:S01]  /*2600*/  LOP3.LUT R12, R12, R3, RZ, 0x3c, !PT ;  /* 0x000000030c0c7212 */ /* 0x000fe200078e3cff */
[----:B------:R-:W-:Y:S06]  /*2610*/  @P2 BRA `(.L_x_42) ;  /* 0xfffffff000582947 */ /* 0x000fec000383ffff */
[----:B------:R-:W-:Y:S01]  /*2620*/  UIADD3 UR7, UPT, UPT, UR7, 0x20, URZ ;  /* 0x0000002007077890 */ /* 0x000fe2000fffe0ff */
[----:B------:R-:W-:-:S03]  /*2630*/  SHF.L.U32 R3, R15, 0x1f, RZ ;  /* 0x0000001f0f037819 */ /* 0x000fc600000006ff */
[----:B------:R-:W-:-:S09]  /*2640*/  ULEA UR4, UR23, UR7, 0x3 ;  /* 0x0000000717047291 */ /* 0x000fd2000f8e18ff */
[----:B------:R-:W1:Y:S02]  /*2650*/  SYNCS.PHASECHK.TRANS64.TRYWAIT P0, [UR4], R3 ;  /* 0x00000003ff0075a7 */ /* 0x000e640008001104 */
[----:B-1----:R-:W-:Y:S05]  /*2660*/  @!P0 BRA `(.L_x_43) ;  /* 0x0000009400788947 */ /* 0x002fea0003800000 */
.L_x_190:
[----:B------:R-:W-:-:S04]  /*2670*/  UIADD3 UR5, UPT, UPT, UR23, 0x1, URZ ;  /* 0x0000000117057890 */ /* 0x000fc8000fffe0ff */
[----:B------:R-:W-:-:S04]  /*2680*/  UISETP.NE.AND UP0, UPT, UR5, 0x4, UPT ;  /* 0x000000040500788c */ /* 0x000fc8000bf05270 */
[----:B------:R-:W-:Y:S02]  /*2690*/  USEL UR6, URZ, 0x1, UP0 ;  /* 0x00000001ff067887 */ /* 0x000fe40008000000 */
[----:B------:R-:W-:-:S04]  /*26a0*/  USEL UR5, UR5, URZ, UP0 ;  /* 0x000000ff05057287 */ /* 0x000fc80008000000 */
[----:B------:R-:W-:Y:S01]  /*26b0*/  ULEA UR4, UR5, UR7, 0x3 ;  /* 0x0000000705047291 */ /* 0x000fe2000f8e18ff */
[----:B------:R-:W-:-:S04]  /*26c0*/  LOP3.LUT R2, R15, UR6, RZ, 0x3c, !PT ;  /* 0x000000060f027c12 */ /* 0x000fc8000f8e3cff */
[----:B-1----:R-:W-:-:S04]  /*26d0*/  SHF.L.U32 R3, R2, 0x1f, RZ ;  /* 0x0000001f02037819 */ /* 0x002fc800000006ff */
[----:B------:R-:W1:Y:S02]  /*26e0*/  SYNCS.PHASECHK.TRANS64.TRYWAIT P0, [UR4], R3 ;  /* 0x00000003ff0075a7 */ /* 0x000e640008001104 */
[----:B-1----:R-:W-:Y:S05]  /*26f0*/  @!P0 BRA `(.L_x_44) ;  /* 0x00000094006c8947 */ /* 0x002fea0003800000 */
.L_x_192:
        /* <DEDUP_REMOVED lines=9> */
.L_x_194:
[----:B------:R-:W-:-:S04]  /*2790*/  UIADD3 UR5, UPT, UPT, UR5, 0x1, URZ ;  /* 0x0000000105057890 */ /* 0x000fc8000fffe0ff */
[----:B------:R-:W-:-:S04]  /*27a0*/  UISETP.NE.AND UP0, UPT, UR5, 0x4, UPT ;  /* 0x000000040500788c */ /* 0x000fc8000bf05270 */
[----:B------:R-:W-:Y:S02]  /*27b0*/  USEL UR4, URZ, 0x1, UP0 ;  /* 0x00000001ff047887 */ /* 0x000fe40008000000 */
[----:B------:R-:W-:-:S04]  /*27c0*/  USEL UR5, UR5, URZ, UP0 ;  /* 0x000000ff05057287 */ /* 0x000fc80008000000 */
[----:B------:R-:W-:Y:S01]  /*27d0*/  ULEA UR5, UR5, UR7, 0x3 ;  /* 0x0000000705057291 */ /* 0x000fe2000f8e18ff */
[----:B-1----:R-:W-:-:S04]  /*27e0*/  LOP3.LUT R3, R2, UR4, RZ, 0x3c, !PT ;  /* 0x0000000402037c12 */ /* 0x002fc8000f8e3cff */
[----:B------:R-:W-:Y:S01]  /*27f0*/  SHF.L.U32 R3, R3, 0x1f, RZ ;  /* 0x0000001f03037819 */ /* 0x000fe200000006ff */
[----:B---3--:R-:W-:-:S07]  /*2800*/  IMAD.U32 R0, RZ, RZ, UR5 ;  /* 0x00000005ff007e24 */ /* 0x008fce000f8e00ff */
.L_x_46:
[----:B-1----:R1:W2:Y:S02]  /*2810*/  SYNCS.PHASECHK.TRANS64.TRYWAIT P0, [R0+URZ], R3 ;  /* 0x00000003000075a7 */ /* 0x0022a400080011ff */
[----:B--2---:R-:W-:Y:S05]  /*2820*/  @!P0 NANOSLEEP.SYNCS 0x989680 ;  /* 0x009896800000895d */ /* 0x004fea0003900000 */
[----:B------:R-:W2:Y:S02]  /*2830*/  @!P0 SYNCS.PHASECHK.TRANS64 P0, [R0+URZ], R3 ;  /* 0x00000003000085a7 */ /* 0x000ea400080010ff */
[----:B--2---:R-:W-:Y:S05]  /*2840*/  @P0 EXIT ;  /* 0x000000000000094d */ /* 0x004fea0003800000 */
[----:B------:R-:W-:Y:S05]  /*2850*/  BRA `(.L_x_46) ;  /* 0xfffffffc00ec7947 */ /* 0x000fea000383ffff */
.L_x_22:
[----:B------:R-:W-:-:S04]  /*2860*/  UISETP.NE.AND UP1, UPT, UR37, URZ, UPT ;  /* 0x000000ff2500728c */ /* 0x000fc8000bf25270 */
[----:B------:R-:W-:-:S09]  /*2870*/  UISETP.NE.OR UP1, UPT, UR10, 0x1, UP1 ;  /* 0x000000010a00788c */ /* 0x000fd20008f25670 */
[----:B------:R-:W-:Y:S05]  /*2880*/  BRA.U UP1, `(.L_x_47) ;  /* 0x00000005014c7547 */ /* 0x000fea000b800000 */
[----:B------:R-:W-:Y:S01]  /*2890*/  HFMA2 R11, -RZ, RZ, 0, 0 ;  /* 0x00000000ff0b7431 */ /* 0x000fe200000001ff */
[----:B------:R-:W-:Y:S01]  /*28a0*/  ISETP.GE.U32.AND P2, PT, R10, 0x2, PT ;  /* 0x000000020a00780c */ /* 0x000fe20003f46070 */
[----:B------:R-:W-:Y:S01]  /*28b0*/  IMAD.MOV.U32 R12, RZ, RZ, 0x1 ;  /* 0x00000001ff0c7424 */ /* 0x000fe200078e00ff */
[----:B------:R-:W-:Y:S01]  /*28c0*/  CS2R R8, SRZ ;  /* 0x0000000000087805 */ /* 0x000fe2000001ff00 */
[----:B------:R-:W-:Y:S01]  /*28d0*/  IMAD.MOV.U32 R3, RZ, RZ, RZ ;  /* 0x000000ffff037224 */ /* 0x000fe200078e00ff */
[----:B------:R-:W-:Y:S01]  /*28e0*/  UMOV UR4, 0x400 ;  /* 0x0000040000047882 */ /* 0x000fe20000000000 */
[----:B------:R-:W-:Y:S01]  /*28f0*/  UMOV UR6, URZ ;  /* 0x000000ff00067c82 */ /* 0x000fe20008000000 */
[----:B------:R-:W-:-:S12]  /*2900*/  ULEA UR37, UR37, UR4, 0x18 ;  /* 0x0000000425257291 */ /* 0x000fd8000f8ec0ff */
.L_x_51:
[----:B------:R-:W-:Y:S02]  /*2910*/  LEA R0, R3, UR37, 0x3 ;  /* 0x0000002503007c11 */ /* 0x000fe4000f8e18ff */
[----:B------:R-:W-:-:S03]  /*2920*/  SHF.L.U32 R5, R8, 0x1f, RZ ;  /* 0x0000001f08057819 */ /* 0x000fc600000006ff */
[----:B------:R-:W-:Y:S01]  /*2930*/  VIADD R4, R0, 0x100 ;  /* 0x0000010000047836 */ /* 0x000fe20000000000 */
[----:B------:R-:W1:Y:S02]  /*2940*/  SYNCS.PHASECHK.TRANS64.TRYWAIT P0, [R0+URZ+0xf0], R5 ;  /* 0x0000f005000075a7 */ /* 0x000e6400080011ff */
[----:B-1----:R-:W-:Y:S05]  /*2950*/  @!P0 BRA `(.L_x_48) ;  /* 0x0000009400048947 */ /* 0x002fea0003800000 */
.L_x_195:
[----:B------:R-:W-:Y:S01]  /*2960*/  ULEA UR5, UR6, UR37, 0x3 ;  /* 0x0000002506057291 */ /* 0x000fe2000f8e18ff */
[----:B------:R-:W-:Y:S01]  /*2970*/  PRMT R4, RZ, 0x654, R4 ;  /* 0x00000654ff047816 */ /* 0x000fe20000000004 */
[----:B-1----:R-:W-:Y:S01]  /*2980*/  @!P2 IMAD.MOV.U32 R5, RZ, RZ, 0x10 ;  /* 0x00000010ff05a424 */ /* 0x002fe200078e00ff */
[----:B------:R-:W-:Y:S01]  /*2990*/  SHF.L.U32 R7, R12, 0x1f, RZ ;  /* 0x0000001f0c077819 */ /* 0x000fe200000006ff */
[----:B------:R-:W-:Y:S01]  /*29a0*/  UIADD3 UR4, UPT, UPT, UR5, 0x90, URZ ;  /* 0x0000009005047890 */ /* 0x000fe2000fffe0ff */
[----:B------:R1:W-:Y:S05]  /*29b0*/  SYNCS.ARRIVE.TRANS64.RED.A1T0 RZ, [R4+URZ], RZ ;  /* 0x000000ff04ff79a7 */ /* 0x0003ea00081004ff */
[----:B------:R-:W-:Y:S01]  /*29c0*/  IMAD.U32 R13, RZ, RZ, UR4 ;  /* 0x00000004ff0d7e24 */ /* 0x000fe2000f8e00ff */
[----:B------:R-:W2:Y:S04]  /*29d0*/  SYNCS.PHASECHK.TRANS64.TRYWAIT P0, [UR5+0xa0], R7 ;  /* 0x0000a007ff0075a7 */ /* 0x000ea80008001105 */
[----:B------:R-:W-:Y:S01]  /*29e0*/  PRMT R13, R10, 0x654, R13 ;  /* 0x000006540a0d7816 */ /* 0x000fe2000000000d */
[----:B-12---:R-:W-:Y:S06]  /*29f0*/  @!P0 BRA `(.L_x_49) ;  /* 0x0000009000f08947 */ /* 0x006fec0003800000 */
.L_x_197:
[----:B------:R-:W-:Y:S01]  /*2a00*/  ULEA UR4, UR6, UR37, 0x4 ;  /* 0x0000002506047291 */ /* 0x000fe2000f8e20ff */
[----:B------:R-:W-:Y:S01]  /*2a10*/  SEL R2, R13, R2, !P2 ;  /* 0x000000020d027207 */ /* 0x000fe20005000000 */
[----:B------:R-:W-:Y:S01]  /*2a20*/  UIADD3 UR5, UPT, UPT, UR5, 0x90, URZ ;  /* 0x0000009005057890 */ /* 0x000fe2000fffe0ff */
[----:B-1----:R-:W-:Y:S01]  /*2a30*/  LEA R0, R11, UR37, 0x3 ;  /* 0x000000250b007c11 */ /* 0x002fe2000f8e18ff */
[----:B------:R-:W-:Y:S01]  /*2a40*/  UIADD3 UR4, UPT, UPT, UR4, 0x120, URZ ;  /* 0x0000012004047890 */ /* 0x000fe2000fffe0ff */
[----:B------:R1:W-:Y:S01]  /*2a50*/  @!P2 SYNCS.ARRIVE.TRANS64.RED RZ, [R2+URZ], R5 ;  /* 0x0000000502ffa9a7 */ /* 0x0003e200080004ff */
[----:B------:R-:W-:Y:S01]  /*2a60*/  UIADD3 UR6, UPT, UPT, UR6, 0x1, URZ ;  /* 0x0000000106067890 */ /* 0x000fe2000fffe0ff */
[----:B------:R-:W-:-:S03]  /*2a70*/  VIADD R3, R3, 0x1 ;  /* 0x0000000103037836 */ /* 0x000fc60000000000 */
[----:B------:R-:W-:Y:S02]  /*2a80*/  UISETP.NE.AND UP0, UPT, UR6, 0x2, UPT ;  /* 0x000000020600788c */ /* 0x000fe4000bf05270 */
[----:B------:R-:W-:Y:S01]  /*2a90*/  ISETP.NE.AND P0, PT, R3, 0x2, PT ;  /* 0x000000020300780c */ /* 0x000fe20003f05270 */
[----:B------:R-:W-:Y:S06]  /*2aa0*/  UGETNEXTWORKID.BROADCAST [UR4], [UR5] ;  /* 0x00000000040073ca */ /* 0x000fec0008000100 */
[----:B------:R-:W-:Y:S02]  /*2ab0*/  USEL UR4, URZ, 0x1, UP0 ;  /* 0x00000001ff047887 */ /* 0x000fe40008000000 */
[----:B------:R-:W-:-:S04]  /*2ac0*/  USEL UR6, UR6, URZ, UP0 ;  /* 0x000000ff06067287 */ /* 0x000fc80008000000 */
[----:B------:R-:W-:Y:S02]  /*2ad0*/  LOP3.LUT R12, R12, UR4, RZ, 0x3c, !PT ;  /* 0x000000040c0c7c12 */ /* 0x000fe4000f8e3cff */
[----:B-1----:R-:W-:-:S04]  /*2ae0*/  SHF.L.U32 R5, R9, 0x1f, RZ ;  /* 0x0000001f09057819 */ /* 0x002fc800000006ff */
[----:B------:R-:W1:Y:S02]  /*2af0*/  SYNCS.PHASECHK.TRANS64.TRYWAIT P1, [R0+URZ+0x90], R5 ;  /* 0x00009005000075a7 */ /* 0x000e6400080211ff */
[----:B-1----:R-:W-:Y:S05]  /*2b00*/  @!P1 BRA `(.L_x_50) ;  /* 0x0000009000c49947 */ /* 0x002fea0003800000 */
.L_x_198:
[----:B------:R-:W-:Y:S01]  /*2b10*/  LEA R4, R11, UR37, 0x4 ;  /* 0x000000250b047c11 */ /* 0x000fe2000f8e20ff */
[----:B-1----:R-:W-:Y:S01]  /*2b20*/  VIADD R0, R0, 0xa0 ;  /* 0x000000a000007836 */ /* 0x002fe20000000000 */
[----:B------:R-:W-:Y:S01]  /*2b30*/  SEL R3, R3, RZ, P0 ;  /* 0x000000ff03037207 */ /* 0x000fe20000000000 */
[----:B------:R-:W-:-:S03]  /*2b40*/  VIADD R11, R11, 0x1 ;  /* 0x000000010b0b7836 */ /* 0x000fc60000000000 */
[----:B------:R-:W1:Y:S01]  /*2b50*/  LDS.128 R4, [R4+0x120] ;  /* 0x0001200004047984 */ /* 0x000e620000000c00 */
[----:B------:R-:W-:Y:S02]  /*2b60*/  PRMT R0, RZ, 0x654, R0 ;  /* 0x00000654ff007816 */ /* 0x000fe40000000000 */
[C---:B------:R-:W-:Y:S01]  /*2b70*/  ISETP.NE.AND P1, PT, R11.reuse, 0x2, PT ;  /* 0x000000020b00780c */ /* 0x040fe20003f25270 */
[----:B------:R-:W-:Y:S01]  /*2b80*/  @!PT LDS RZ, [RZ] ;  /* 0x00000000fffff984 */ /* 0x000fe20000000800 */
[----:B------:R-:W-:Y:S01]  /*2b90*/  @!PT LDS RZ, [RZ] ;  /* 0x00000000fffff984 */ /* 0x000fe20000000800 */
[----:B------:R-:W-:Y:S01]  /*2ba0*/  @!PT LDS RZ, [RZ] ;  /* 0x00000000fffff984 */ /* 0x000fe20000000800 */
[----:B------:R-:W-:Y:S01]  /*2bb0*/  @!PT LDS RZ, [RZ] ;  /* 0x00000000fffff984 */ /* 0x000fe20000000800 */
[----:B------:R2:W-:Y:S06]  /*2bc0*/  MEMBAR.ALL.CTA ;  /* 0x0000000000007992 */ /* 0x0005ec0000008000 */
[----:B--2---:R-:W2:Y:S01]  /*2bd0*/  FENCE.VIEW.ASYNC.S ;  /* 0x00000000000073c6 */ /* 0x004ea20000000000 */
[----:B------:R-:W-:Y:S01]  /*2be0*/  SEL R11, R11, RZ, P1 ;  /* 0x000000ff0b0b7207 */ /* 0x000fe20000800000 */
[----:B--2---:R2:W-:Y:S01]  /*2bf0*/  SYNCS.ARRIVE.TRANS64.RED.A1T0 RZ, [R0+URZ], RZ ;  /* 0x000000ff00ff79a7 */ /* 0x0045e200081004ff */
[----:B-1----:R-:W-:-:S02]  /*2c00*/  LOP3.LUT P3, RZ, R6, 0x1, RZ, 0xc0, !PT ;  /* 0x0000000106ff7812 */ /* 0x002fc4000786c0ff */
[----:B------:R-:W-:-:S04]  /*2c10*/  SEL R5, RZ, 0x1, P0 ;  /* 0x00000001ff057807 */ /* 0x000fc80000000000 */
[----:B------:R-:W-:Y:S02]  /*2c20*/  LOP3.LUT R8, R8, R5, RZ, 0x3c, !PT ;  /* 0x0000000508087212 */ /* 0x000fe400078e3cff */
[----:B--2---:R-:W-:-:S04]  /*2c30*/  SEL R0, RZ, 0x1, P1 ;  /* 0x00000001ff007807 */ /* 0x004fc80000800000 */
[----:B------:R-:W-:Y:S01]  /*2c40*/  LOP3.LUT R9, R9, R0, RZ, 0x3c, !PT ;  /* 0x0000000009097212 */ /* 0x000fe200078e3cff */
[----:B------:R-:W-:Y:S06]  /*2c50*/  @P3 BRA `(.L_x_51) ;  /* 0xfffffffc002c3947 */ /* 0x000fec000383ffff */
[----:B------:R-:W-:Y:S01]  /*2c60*/  ULEA UR5, UR6, UR37, 0x3 ;  /* 0x0000002506057291 */ /* 0x000fe2000f8e18ff */
[----:B------:R-:W-:-:S08]  /*2c70*/  SHF.L.U32 R3, R12, 0x1f, RZ ;  /* 0x0000001f0c037819 */ /* 0x000fd000000006ff */
[----:B------:R-:W1:Y:S02]  /*2c80*/  SYNCS.PHASECHK.TRANS64 P0, [UR5+0xa0], R3 ;  /* 0x0000a003ff0075a7 */ /* 0x000e640008001005 */
[----:B-1----:R-:W-:Y:S05]  /*2c90*/  @P0 BRA `(.L_x_52) ;  /* 0x0000000000080947 */ /* 0x002fea0003800000 */
[----:B------:R-:W1:Y:S02]  /*2ca0*/  SYNCS.PHASECHK.TRANS64.TRYWAIT P0, [UR5+0xa0], R3 ;  /* 0x0000a003ff0075a7 */ /* 0x000e640008001105 */
[----:B-1----:R-:W-:Y:S05]  /*2cb0*/  @!P0 BRA `(.L_x_53) ;  /* 0x00000090006c8947 */ /* 0x002fea0003800000 */
.L_x_52:
[----:B------:R-:W-:-:S04]  /*2cc0*/  UIADD3 UR4, UPT, UPT, UR6, 0x1, URZ ;  /* 0x0000000106047890 */ /* 0x000fc8000fffe0ff */
[----:B------:R-:W-:-:S04]  /*2cd0*/  UISETP.NE.AND UP0, UPT, UR4, 0x2, UPT ;  /* 0x000000020400788c */ /* 0x000fc8000bf05270 */
[----:B------:R-:W-:Y:S02]  /*2ce0*/  USEL UR7, URZ, 0x1, UP0 ;  /* 0x00000001ff077887 */ /* 0x000fe40008000000 */
[----:B------:R-:W-:-:S04]  /*2cf0*/  USEL UR4, UR4, URZ, UP0 ;  /* 0x000000ff04047287 */ /* 0x000fc80008000000 */
[----:B------:R-:W-:Y:S01]  /*2d00*/  ULEA UR4, UR4, UR37, 0x3 ;  /* 0x0000002504047291 */ /* 0x000fe2000f8e18ff */
[----:B-1----:R-:W-:-:S04]  /*2d10*/  LOP3.LUT R3, R12, UR7, RZ, 0x3c, !PT ;  /* 0x000000070c037c12 */ /* 0x002fc8000f8e3cff */
[----:B------:R-:W-:-:S04]  /*2d20*/  SHF.L.U32 R0, R3, 0x1f, RZ ;  /* 0x0000001f03007819 */ /* 0x000fc800000006ff */
[----:B------:R-:W1:Y:S02]  /*2d30*/  SYNCS.PHASECHK.TRANS64 P0, [UR4+0xa0], R0 ;  /* 0x0000a000ff0075a7 */ /* 0x000e640008001004 */
[----:B-1----:R-:W-:Y:S05]  /*2d40*/  @P0 EXIT ;  /* 0x000000000000094d */ /* 0x002fea0003800000 */
[----:B------:R-:W-:Y:S02]  /*2d50*/  SHF.L.U32 R3, R3, 0x1f, RZ ;  /* 0x0000001f03037819 */ /* 0x000fe400000006ff */
[----:B------:R-:W-:-:S07]  /*2d60*/  MOV R0, UR4 ;  /* 0x0000000400007c02 */ /* 0x000fce0008000f00 */
.L_x_54:
[----:B-1----:R1:W2:Y:S02]  /*2d70*/  SYNCS.PHASECHK.TRANS64.TRYWAIT P0, [R0+URZ+0xa0], R3 ;  /* 0x0000a003000075a7 */ /* 0x0022a400080011ff */
[----:B--2---:R-:W-:Y:S05]  /*2d80*/  @!P0 NANOSLEEP.SYNCS 0x989680 ;  /* 0x009896800000895d */ /* 0x004fea0003900000 */
[----:B------:R-:W2:Y:S02]  /*2d90*/  @!P0 SYNCS.PHASECHK.TRANS64 P0, [R0+URZ+0xa0], R3 ;  /* 0x0000a003000085a7 */ /* 0x000ea400080010ff */
[----:B--2---:R-:W-:Y:S05]  /*2da0*/  @P0 EXIT ;  /* 0x000000000000094d */ /* 0x004fea0003800000 */
[----:B------:R-:W-:Y:S05]  /*2db0*/  BRA `(.L_x_54) ;  /* 0xfffffffc00ec7947 */ /* 0x000fea000383ffff */
.L_x_47:
[----:B------:R-:W-:Y:S05]  /*2dc0*/  BRA.U UP4, `(.L_x_55) ;  /* 0x0000001104d87547 */ /* 0x000fea000b800000 */
[----:B------:R-:W-:Y:S01]  /*2dd0*/  UMOV UR6, 0x40 ;  /* 0x0000004000067882 */ /* 0x000fe20000000000 */
[----:B------:R-:W-:Y:S01]  /*2de0*/  NOP ;  /* 0x0000000000007918 */ /* 0x000fe20000000000 */
[----:B------:R-:W-:Y:S01]  /*2df0*/  ULEA UR6, UR37, UR6, 0x18 ;  /* 0x0000000625067291 */ /* 0x000fe2000f8ec0ff */
[----:B------:R-:W-:Y:S02]  /*2e00*/  UMOV UR7, 0x400 ;  /* 0x0000040000077882 */ /* 0x000fe40000000000 */
[----:B------:R-:W-:-:S06]  /*2e10*/  ULEA UR37, UR37, UR7, 0x18 ;  /* 0x0000000725257291 */ /* 0x000fcc000f8ec0ff */
[----:B------:R-:W1:Y:S02]  /*2e20*/  LDS.U8 R2, [UR6+0x1c] ;  /* 0x00001c06ff027984 */ /* 0x000e640008000000 */
[----:B-1----:R-:W-:-:S13]  /*2e30*/  ISETP.NE.AND P0, PT, R2, RZ, PT ;  /* 0x000000ff0200720c */ /* 0x002fda0003f05270 */
[----:B------:R-:W-:Y:S05]  /*2e40*/  @P0 BRA `(.L_x_56) ;  /* 0x0000000400080947 */ /* 0x000fea0003800000 */
[----:B------:R-:W-:Y:S02]  /*2e50*/  UISETP.NE.U32.AND UP0, UPT, UR5, 0x1, UPT ;  /* 0x000000010500788c */ /* 0x000fe4000bf05070 */
[----:B------:R-:W-:-:S07]  /*2e60*/  UIADD3 UR8, UPT, UPT, UR6, 0x8, URZ ;  /* 0x0000000806087890 */ /* 0x000fce000fffe0ff */
[----:B------:R-:W-:Y:S05]  /*2e70*/  BRA.U !UP0, `(.L_x_57) ;  /* 0x00000001089c7547 */ /* 0x000fea000b800000 */
[----:B------:R-:W-:Y:S01]  /*2e80*/  ELECT P0, URZ, PT ;  /* 0x0000000000ff782f */ /* 0x000fe20003800000 */
[----:B------:R-:W-:-:S12]  /*2e90*/  BSSY B0, `(.L_x_57) ;  /* 0x0000025000007945 */ /* 0x000fd80003800000 */
[----:B------:R-:W-:Y:S05]  /*2ea0*/  @!P0 BRA `(.L_x_58) ;  /* 0x00000000008c8947 */ /* 0x000fea0003800000 */
[----:B------:R-:W-:-:S05]  /*2eb0*/  UMOV UR7, 0x10 ;  /* 0x0000001000077882 */ /* 0x000fca0000000000 */
[----:B------:R-:W-:Y:S04]  /*2ec0*/  DEPBAR.LE SB1, 0x36 ;  /* 0x00009d800000791a */ /* 0x000fe80000000000 */
[----:B------:R-:W1:Y:S02]  /*2ed0*/  UTCATOMSWS.2CTA.FIND_AND_SET.ALIGN UP1, UR7, UR7 ;  /* 0x00000007000775e3 */ /* 0x000e640008220800 */
[----:B-1----:R-:W-:Y:S01]  /*2ee0*/  MOV R11, UR7 ;  /* 0x00000007000b7c02 */ /* 0x002fe20008000f00 */
[----:B------:R-:W-:Y:S06]  /*2ef0*/  BRA.U UP1, `(.L_x_59) ;  /* 0x0000000101187547 */ /* 0x000fec000b800000 */
.L_x_60:
[----:B------:R-:W-:Y:S05]  /*2f00*/  NANOSLEEP 0x64 ;  /* 0x000000640000795d */ /* 0x000fea0003800000 */
[----:B------:R-:W-:-:S05]  /*2f10*/  UMOV UR7, 0x10 ;  /* 0x0000001000077882 */ /* 0x000fca0000000000 */
[----:B------:R-:W-:Y:S04]  /*2f20*/  DEPBAR.LE SB1, 0x36 ;  /* 0x00009d800000791a */ /* 0x000fe80000000000 */
[----:B------:R-:W1:Y:S02]  /*2f30*/  UTCATOMSWS.2CTA.FIND_AND_SET.ALIGN UP1, UR7, UR7 ;  /* 0x00000007000775e3 */ /* 0x000e640008220800 */
[----:B-1----:R-:W-:Y:S01]  /*2f40*/  MOV R11, UR7 ;  /* 0x00000007000b7c02 */ /* 0x002fe20008000f00 */
[----:B------:R-:W-:Y:S05]  /*2f50*/  BRA.U !UP1, `(.L_x_60) ;  /* 0xfffffffd09e87547 */ /* 0x000fea000b83ffff */
.L_x_59:
[----:B------:R-:W1:Y:S01]  /*2f60*/  LDS R5, [UR6+0x10] ;  /* 0x00001006ff057984 */ /* 0x000e620008000800 */
[----:B------:R-:W-:Y:S01]  /*2f70*/  IMAD.U32 R3, RZ, RZ, UR37 ;  /* 0x00000025ff037e24 */ /* 0x000fe2000f8e00ff */
[----:B------:R-:W-:-:S03]  /*2f80*/  MOV R2, UR4 ;  /* 0x0000000400027c02 */ /* 0x000fc60008000f00 */
[----:B------:R-:W-:Y:S01]  /*2f90*/  VIADD R3, R3, 0x140 ;  /* 0x0000014003037836 */ /* 0x000fe20000000000 */
[----:B-1----:R-:W-:-:S04]  /*2fa0*/  SHF.L.U32 R5, R5, 0x1f, RZ ;  /* 0x0000001f05057819 */ /* 0x002fc800000006ff */
[----:B------:R-:W1:Y:S02]  /*2fb0*/  SYNCS.PHASECHK.TRANS64.TRYWAIT P0, [UR6+0x8], R5 ;  /* 0x00000805ff0075a7 */ /* 0x000e640008001106 */
[----:B-1----:R-:W-:Y:S05]  /*2fc0*/  @P0 BRA `(.L_x_61) ;  /* 0x0000000000080947 */ /* 0x002fea0003800000 */
[----:B------:R-:W1:Y:S02]  /*2fd0*/  SYNCS.PHASECHK.TRANS64.TRYWAIT P0, [UR6+0x8], R5 ;  /* 0x00000805ff0075a7 */ /* 0x000e640008001106 */
[----:B-1----:R-:W-:Y:S05]  /*2fe0*/  @!P0 BRA `(.L_x_62) ;  /* 0x0000008c00b88947 */ /* 0x002fea0003800000 */
.L_x_61:
[----:B-1----:R-:W-:Y:S01]  /*2ff0*/  HFMA2 R4, -RZ, RZ, 0, 5.9604644775390625e-08 ;  /* 0x00000001ff047431 */ /* 0x002fe200000001ff */
[----:B------:R-:W-:Y:S01]  /*3000*/  UPRMT UR7, UR4, 0x654, UR8 ;  /* 0x0000065404077896 */ /* 0x000fe20008000008 */
[----:B------:R-:W-:Y:S01]  /*3010*/  IMAD.MOV.U32 R6, RZ, RZ, 0xffff ;  /* 0x0000ffffff067424 */ /* 0x000fe200078e00ff */
[----:B------:R-:W-:Y:S01]  /*3020*/  PRMT R2, R2, 0x654, R3 ;  /* 0x0000065402027816 */ /* 0x000fe20000000003 */
[----:B------:R-:W-:Y:S02]  /*3030*/  IMAD.MOV.U32 R5, RZ, RZ, 0x4 ;  /* 0x00000004ff057424 */ /* 0x000fe400078e00ff */
[----:B------:R-:W-:Y:S01]  /*3040*/  IMAD.SHL.U32 R9, R11, 0x20, RZ ;  /* 0x000000200b097824 */ /* 0x000fe200078e00ff */
[----:B------:R-:W-:Y:S02]  /*3050*/  MOV R3, UR7 ;  /* 0x0000000700037c02 */ /* 0x000fe40008000f00 */
[-C--:B------:R-:W-:Y:S01]  /*3060*/  SHF.L.U32 R7, R6, R11.reuse, RZ ;  /* 0x0000000b06077219 */ /* 0x080fe200000006ff */
[----:B------:R1:W-:Y:S01]  /*3070*/  SYNCS.ARRIVE.TRANS64.RED RZ, [UR7], R5 ;  /* 0x00000005ffff79a7 */ /* 0x0003e20008000407 */
[----:B------:R-:W-:Y:S01]  /*3080*/  SHF.L.U32 R6, R4, R11, RZ ;  /* 0x0000000b04067219 */ /* 0x000fe200000006ff */
[----:B------:R1:W-:Y:S04]  /*3090*/  STS [UR37+0x140], R9 ;  /* 0x00014009ff007988 */ /* 0x0003e80008000825 */
[----:B------:R1:W-:Y:S04]  /*30a0*/  STAS [R2.64], R11 ;  /* 0x0000000b02007dbd */ /* 0x0003e8000c0008ff */
[----:B------:R1:W-:Y:S04]  /*30b0*/  ATOMS.OR RZ, [UR6+0x14], R7 ;  /* 0x00001407ffff798c */ /* 0x0003e8000b000006 */
[----:B------:R1:W-:Y:S04]  /*30c0*/  ATOMS.OR RZ, [UR6+0x18], R6 ;  /* 0x00001806ffff798c */ /* 0x0003e8000b000006 */
[----:B------:R1:W-:Y:S02]  /*30d0*/  ATOMS.XOR RZ, [UR6+0x10], R4 ;  /* 0x00001004ffff798c */ /* 0x0003e4000b800006 */
.L_x_58:
[----:B------:R-:W-:Y:S05]  /*30e0*/  BSYNC B0 ;  /* 0x0000000000007941 */ /* 0x000fea0003800000 */
.L_x_57:
[----:B------:R-:W-:Y:S05]  /*30f0*/  BRA.U UP0, `(.L_x_63) ;  /* 0x00000001006c7547 */ /* 0x000fea000b800000 */
[----:B------:R-:W-:-:S03]  /*3100*/  UMOV UR7, 0xffffffff ;  /* 0xffffffff00077882 */ /* 0x000fc60000000000 */
[----:B------:R-:W-:Y:S05]  /*3110*/  BRA.DIV UR7, `(.L_x_64) ;  /* 0x0000008e07847947 */ /* 0x000fea000b800000 */
[----:B------:R-:W-:-:S13]  /*3120*/  ELECT P6, URZ, PT ;  /* 0x0000000000ff782f */ /* 0x000fda00038c0000 */
.L_x_202:
[----:B------:R-:W-:Y:S05]  /*3130*/  @!P6 BRA `(.L_x_63) ;  /* 0x00000000005ce947 */ /* 0x000fea0003800000 */
[----:B-1----:R-:W1:Y:S02]  /*3140*/  LDS R3, [UR6+0x10] ;  /* 0x00001006ff037984 */ /* 0x002e640008000800 */
[----:B-1----:R-:W-:-:S04]  /*3150*/  SHF.L.U32 R3, R3, 0x1f, RZ ;  /* 0x0000001f03037819 */ /* 0x002fc800000006ff */
[----:B------:R-:W1:Y:S02]  /*3160*/  SYNCS.PHASECHK.TRANS64.TRYWAIT P0, [UR6+0x8], R3 ;  /* 0x00000803ff0075a7 */ /* 0x000e640008001106 */
[----:B-1----:R-:W-:Y:S05]  /*3170*/  @P0 BRA `(.L_x_65) ;  /* 0x0000000000080947 */ /* 0x002fea0003800000 */
[----:B------:R-:W1:Y:S02]  /*3180*/  SYNCS.PHASECHK.TRANS64.TRYWAIT P0, [UR6+0x8], R3 ;  /* 0x00000803ff0075a7 */ /* 0x000e640008001106 */
[----:B-1----:R-:W-:Y:S05]  /*3190*/  @!P0 BRA `(.L_x_66) ;  /* 0x0000008c00848947 */ /* 0x002fea0003800000 */
.L_x_65:
[----:B------:R-:W2:Y:S01]  /*31a0*/  LDS R5, [UR37+0x140] ;  /* 0x00014025ff057984 */ /* 0x000ea20008000800 */
[----:B-1----:R-:W-:Y:S02]  /*31b0*/  HFMA2 R2, -RZ, RZ, 0, 5.9604644775390625e-08 ;  /* 0x00000001ff027431 */ /* 0x002fe400000001ff */
[----:B------:R-:W-:Y:S01]  /*31c0*/  IMAD.MOV.U32 R3, RZ, RZ, 0xffff ;  /* 0x0000ffffff037424 */ /* 0x000fe200078e00ff */
[----:B------:R-:W-:Y:S01]  /*31d0*/  UPRMT UR7, UR4, 0x654, UR8 ;  /* 0x0000065404077896 */ /* 0x000fe20008000008 */
[----:B--2---:R-:W-:-:S03]  /*31e0*/  IMAD.SHL.U32 R4, R5, 0x20, RZ ;  /* 0x0000002005047824 */ /* 0x004fc600078e00ff */
[-C--:B------:R-:W-:Y:S02]  /*31f0*/  SHF.L.U32 R3, R3, R5.reuse, RZ ;  /* 0x0000000503037219 */ /* 0x080fe400000006ff */
[----:B------:R-:W-:Y:S01]  /*3200*/  SHF.L.U32 R5, R2, R5, RZ ;  /* 0x0000000502057219 */ /* 0x000fe200000006ff */
[----:B------:R2:W-:Y:S04]  /*3210*/  STS [UR37+0x140], R4 ;  /* 0x00014004ff007988 */ /* 0x0005e80008000825 */
[----:B------:R2:W-:Y:S04]  /*3220*/  ATOMS.OR RZ, [UR6+0x14], R3 ;  /* 0x00001403ffff798c */ /* 0x0005e8000b000006 */
[----:B------:R2:W-:Y:S01]  /*3230*/  ATOMS.OR RZ, [UR6+0x18], R5 ;  /* 0x00001805ffff798c */ /* 0x0005e2000b000006 */
[----:B------:R-:W-:Y:S03]  /*3240*/  SYNCS.ARRIVE.TRANS64.RED.A1T0 RZ, [UR7], RZ ;  /* 0x000000ffffff79a7 */ /* 0x000fe60008100407 */
[----:B------:R2:W-:Y:S01]  /*3250*/  ATOMS.XOR RZ, [UR6+0x10], R2 ;  /* 0x00001002ffff798c */ /* 0x0005e2000b800006 */
[----:B------:R-:W-:Y:S05]  /*3260*/  BRA `(.L_x_63) ;  /* 0x0000000000107947 */ /* 0x000fea0003800000 */
.L_x_56:
[----:B------:R-:W-:-:S05]  /*3270*/  MOV R2, 0xffffffff ;  /* 0xffffffff00027802 */ /* 0x000fca0000000f00 */
[----:B------:R1:W-:Y:S02]  /*3280*/  STS [UR37+0x140], R2 ;  /* 0x00014002ff007988 */ /* 0x0003e40008000825 */
[----:B-1----:R-:W-:Y:S02]  /*3290*/  MOV R2, 0x32b0 ;  /* 0x000032b000027802 */ /* 0x002fe40000000f00 */
[----:B-----5:R-:W-:Y:S05]  /*32a0*/  CALL.REL.NOINC `($__internal_1_$__cuda_sm10x_tcgen05_guardrail_trap_phase_invalid_during_alloc) ;  /* 0x0000009800087944 */ /* 0x020fea0003c00000 */
.L_x_63:
[----:B------:R-:W-:Y:S05]  /*32b0*/  WARPSYNC.ALL ;  /* 0x0000000000007948 */ /* 0x000fea0003800000 */
[----:B------:R-:W3:Y:S01]  /*32c0*/  S2UR UR7, SR_CgaCtaId ;  /* 0x00000000000779c3 */ /* 0x000ee20000008800 */
[----:B------:R-:W-:Y:S01]  /*32d0*/  UMOV UR6, 0x400 ;  /* 0x0000040000067882 */ /* 0x000fe20000000000 */
[----:B------:R-:W-:-:S06]  /*32e0*/  NOP ;  /* 0x0000000000007918 */ /* 0x000fcc0000000000 */
[----:B------:R-:W-:Y:S06]  /*32f0*/  BAR.ARV 0x6, 0xa0 ;  /* 0x0182800000007b1d */ /* 0x000fec0000002000 */
[----:B------:R-:W4:Y:S01]  /*3300*/  LDCU UR8, c[0x0][0x38c] ;  /* 0x00007180ff0877ac */ /* 0x000f220008000800 */
[----:B------:R-:W-:Y:S01]  /*3310*/  LOP3.LUT R0, R0, 0xffff, RZ, 0xc0, !PT ;  /* 0x0000ffff00007812 */ /* 0x000fe200078ec0ff */
[----:B-1----:R-:W-:Y:S01]  /*3320*/  IMAD.MOV.U32 R9, RZ, RZ, 0x1 ;  /* 0x00000001ff097424 */ /* 0x002fe200078e00ff */
[----:B------:R-:W-:Y:S01]  /*3330*/  LOP3.LUT R8, R8, 0xffff, RZ, 0xc0, !PT ;  /* 0x0000ffff08087812 */ /* 0x000fe200078ec0ff */
[----:B------:R-:W-:Y:S01]  /*3340*/  UMOV UR19, URZ ;  /* 0x000000ff00137c82 */ /* 0x000fe20008000000 */
[----:B------:R-:W-:Y:S01]  /*3350*/  R2UR UR11, R0 ;  /* 0x00000000000b72ca */ /* 0x000fe200000e0000 */
[----:B------:R-:W-:Y:S01]  /*3360*/  UMOV UR18, URZ ;  /* 0x000000ff00127c82 */ /* 0x000fe20008000000 */
[----:B------:R-:W-:Y:S01]  /*3370*/  R2UR UR12, R8 ;  /* 0x00000000080c72ca */ /* 0x000fe200000e0000 */
[----:B------:R-:W-:Y:S01]  /*3380*/  IMAD.MOV.U32 R8, RZ, RZ, RZ ;  /* 0x000000ffff087224 */ /* 0x000fe200078e00ff */
[----:B------:R-:W-:Y:S01]  /*3390*/  UMOV UR17, URZ ;  /* 0x000000ff00117c82 */ /* 0x000fe20008000000 */
[----:B---3--:R-:W-:-:S02]  /*33a0*/  ULEA UR7, UR7, UR6, 0x18 ;  /* 0x0000000607077291 */ /* 0x008fc4000f8ec0ff */
[----:B------:R-:W-:Y:S02]  /*33b0*/  UISETP.NE.AND UP2, UPT, UR5, URZ, UPT ;  /* 0x000000ff0500728c */ /* 0x000fe4000bf45270 */
[----:B------:R-:W-:Y:S02]  /*33c0*/  UIADD3 UR13, UPT, UPT, UR7, 0x8400, URZ ;  /* 0x00008400070d7890 */ /* 0x000fe4000fffe0ff */
[----:B------:R-:W-:Y:S02]  /*33d0*/  UIADD3 UR14, UPT, UPT, UR7, 0x10400, URZ ;  /* 0x00010400070e7890 */ /* 0x000fe4000fffe0ff */
[----:B----4-:R-:W-:Y:S01]  /*33e0*/  UIADD3 UR8, UPT, UPT, UR8, 0x1f, URZ ;  /* 0x0000001f08087890 */ /* 0x010fe2000fffe0ff */
[----:B--2---:R-:W1:Y:S01]  /*33f0*/  LDS R2, [UR7+0x140] ;  /* 0x00014007ff027984 */ /* 0x004e620008000800 */
[----:B------:R-:W-:Y:S02]  /*3400*/  USHF.R.U32.HI UR13, URZ, 0x4, UR13 ;  /* 0x00000004ff0d7899 */ /* 0x000fe4000801160d */
[----:B------:R-:W-:-:S02]  /*3410*/  USHF.R.S32.HI UR6, URZ, 0x1f, UR8 ;  /* 0x0000001fff067899 */ /* 0x000fc40008011408 */
[----:B------:R-:W-:Y:S02]  /*3420*/  USHF.R.U32.HI UR14, URZ, 0x4, UR14 ;  /* 0x00000004ff0e7899 */ /* 0x000fe4000801160e */
[----:B------:R-:W-:Y:S02]  /*3430*/  ULEA.HI UR6, UR6, UR8, URZ, 0x5 ;  /* 0x0000000806067291 */ /* 0x000fe4000f8f28ff */
[----:B------:R-:W-:Y:S02]  /*3440*/  ULOP3.LUT UR13, UR13, 0x3fff, URZ, 0xc0, !UPT ;  /* 0x00003fff0d0d7892 */ /* 0x000fe4000f8ec0ff */
[----:B------:R-:W-:Y:S02]  /*3450*/  USHF.R.S32.HI UR6, URZ, 0x5, UR6 ;  /* 0x00000005ff067899 */ /* 0x000fe40008011406 */
[----:B------:R-:W-:Y:S02]  /*3460*/  ULOP3.LUT UR14, UR14, 0x3fff, URZ, 0xc0, !UPT ;  /* 0x00003fff0e0e7892 */ /* 0x000fe4000f8ec0ff */
[----:B------:R-:W-:Y:S01]  /*3470*/  UISETP.LT.AND UP0, UPT, UR6, 0x1, UPT ;  /* 0x000000010600788c */ /* 0x000fe2000bf01270 */
[----:B------:R-:W-:Y:S01]  /*3480*/  UMOV UR28, 0x0 ;  /* 0x00000000001c7882 */ /* 0x000fe20000000000 */
[----:B------:R-:W-:Y:S01]  /*3490*/  UMOV UR29, 0x8400910 ;  /* 0x08400910001d7882 */ /* 0x000fe20000000000 */
[----:B------:R-:W-:-:S02]  /*34a0*/  ULOP3.LUT UR13, UR13, 0x10000, URZ, 0xfc, !UPT ;  /* 0x000100000d0d7892 */ /* 0x000fc4000f8efcff */
[----:B------:R-:W-:Y:S02]  /*34b0*/  ULOP3.LUT UR14, UR14, 0x10000, URZ, 0xfc, !UPT ;  /* 0x000100000e0e7892 */ /* 0x000fe4000f8efcff */
[----:B------:R-:W-:Y:S01]  /*34c0*/  USEL UR20, UR6, 0x1, !UP0 ;  /* 0x0000000106147887 */ /* 0x000fe2000c000000 */
[----:B------:R-:W-:Y:S01]  /*34d0*/  UMOV UR26, 0x0 ;  /* 0x00000000001a7882 */ /* 0x000fe20000000000 */
[----:B------:R-:W-:Y:S01]  /*34e0*/  UMOV UR27, 0x8400910 ;  /* 0x08400910001b7882 */ /* 0x000fe20000000000 */
[----:B------:R-:W-:Y:S01]  /*34f0*/  UMOV UR24, 0x0 ;  /* 0x0000000000187882 */ /* 0x000fe20000000000 */
[----:B------:R-:W-:Y:S01]  /*3500*/  UMOV UR25, 0x8400910 ;  /* 0x0840091000197882 */ /* 0x000fe20000000000 */
[----:B------:R-:W-:Y:S01]  /*3510*/  UMOV UR22, 0x0 ;  /* 0x0000000000167882 */ /* 0x000fe20000000000 */
[----:B------:R-:W-:Y:S01]  /*3520*/  UMOV UR23, 0x8400910 ;  /* 0x0840091000177882 */ /* 0x000fe20000000000 */
[----:B-1----:R-:W-:Y:S02]  /*3530*/  R2UR UR21, R2 ;  /* 0x00000000021572ca */ /* 0x002fe400000e0000 */
[----:B------:R-:W-:-:S13]  /*3540*/  CS2R R2, SRZ ;  /* 0x0000000000027805 */ /* 0x000fda000001ff00 */
.L_x_74:
[C---:B------:R-:W-:Y:S02]  /*3550*/  LEA R0, R8.reuse, UR7, 0x3 ;  /* 0x0000000708007c11 */ /* 0x040fe4000f8e18ff */
[----:B------:R-:W-:Y:S02]  /*3560*/  SHF.L.U32 R5, R3, 0x1f, RZ ;  /* 0x0000001f03057819 */ /* 0x000fe400000006ff */
[----:B------:R-:W-:Y:S02]  /*3570*/  LEA R4, R8, UR7, 0x4 ;  /* 0x0000000708047c11 */ /* 0x000fe4000f8e20ff */
[----:B------:R-:W1:Y:S02]  /*3580*/  SYNCS.PHASECHK.TRANS64.TRYWAIT P0, [R0+URZ+0x90], R5 ;  /* 0x00009005000075a7 */ /* 0x000e6400080011ff */
[----:B-1-34-:R-:W-:Y:S05]  /*3590*/  @!P0 BRA `(.L_x_67) ;  /* 0x00000088009c8947 */ /* 0x01afea0003800000 */
.L_x_203:
[----:B-1----:R-:W1:Y:S01]  /*35a0*/  LDS.128 R4, [R4+0x120] ;  /* 0x0001200004047984 */ /* 0x002e620000000c00 */
[----:B------:R-:W-:Y:S02]  /*35b0*/  VIADD R0, R0, 0xa0 ;  /* 0x000000a000007836 */ /* 0x000fe40000000000 */
[----:B------:R-:W-:Y:S01]  /*35c0*/  VIADD R8, R8, 0x1 ;  /* 0x0000000108087836 */ /* 0x000fe20000000000 */
[----:B------:R-:W-:Y:S01]  /*35d0*/  @!PT LDS RZ, [RZ] ;  /* 0x00000000fffff984 */ /* 0x000fe20000000800 */
[----:B------:R-:W-:Y:S01]  /*35e0*/  @!PT LDS RZ, [RZ] ;  /* 0x00000000fffff984 */ /* 0x000fe20000000800 */
[----:B------:R-:W-:Y:S01]  /*35f0*/  @!PT LDS RZ, [RZ] ;  /* 0x00000000fffff984 */ /* 0x000fe20000000800 */
[----:B------:R-:W-:Y:S01]  /*3600*/  @!PT LDS RZ, [RZ] ;  /* 0x00000000fffff984 */ /* 0x000fe20000000800 */
[----:B------:R2:W-:Y:S06]  /*3610*/  MEMBAR.ALL.CTA ;  /* 0x0000000000007992 */ /* 0x0005ec0000008000 */
[----:B--2---:R-:W2:Y:S01]  /*3620*/  FENCE.VIEW.ASYNC.S ;  /* 0x00000000000073c6 */ /* 0x004ea20000000000 */
[----:B------:R-:W-:-:S04]  /*3630*/  PRMT R0, RZ, 0x654, R0 ;  /* 0x00000654ff007816 */ /* 0x000fc80000000000 */
[----:B--2---:R2:W-:Y:S01]  /*3640*/  SYNCS.ARRIVE.TRANS64.RED.A1T0 RZ, [R0+URZ], RZ ;  /* 0x000000ff00ff79a7 */ /* 0x0045e200081004ff */
[----:B-1----:R-:W-:Y:S01]  /*3650*/  LOP3.LUT P1, RZ, R6, 0x1, RZ, 0xc0, !PT ;  /* 0x0000000106ff7812 */ /* 0x002fe2000782c0ff */
[----:B--2---:R-:W-:-:S12]  /*3660*/  BRA.U UP2, `(.L_x_68) ;  /* 0x0000000502087547 */ /* 0x004fd8000b800000 */
[----:B------:R-:W1:Y:S01]  /*3670*/  LDCU UR8, c[0x0][0x38c] ;  /* 0x00007180ff0877ac */ /* 0x000e620008000800 */
[----:B------:R-:W-:Y:S02]  /*3680*/  PLOP3.LUT P2, PT, PT, PT, PT, 0x80, 0x8 ;  /* 0x000000000008781c */ /* 0x000fe40003f4f070 */
[----:B------:R-:W-:Y:S01]  /*3690*/  SHF.L.U32 R5, R9, 0x1f, RZ ;  /* 0x0000001f09057819 */ /* 0x000fe200000006ff */
[----:B------:R-:W-:Y:S02]  /*36a0*/  ULEA UR9, UR19, UR7, 0x3 ;  /* 0x0000000713097291 */ /* 0x000fe4000f8e18ff */
[----:B------:R-:W-:Y:S02]  /*36b0*/  ULEA UR10, UR19, UR21, 0x7 ;  /* 0x00000015130a7291 */ /* 0x000fe4000f8e38ff */
[----:B-1----:R-:W-:-:S06]  /*36c0*/  UISETP.GE.AND UP0, UPT, UR8, 0x1, UPT ;  /* 0x000000010800788c */ /* 0x002fcc000bf06270 */
[----:B------:R-:W-:-:S05]  /*36d0*/  PLOP3.LUT P0, PT, PT, PT, UP0, 0x80, 0x8 ;  /* 0x000000000008781c */ /* 0x000fca0003f0f008 */
[----:B------:R-:W-:-:S08]  /*36e0*/  @UP0 ULEA UR8, UR18, UR7, 0x3 ;  /* 0x0000000712080291 */ /* 0x000fd0000f8e18ff */
[----:B------:R-:W-:-:S04]  /*36f0*/  @P0 SHF.L.U32 R0, R2, 0x1f, RZ ;  /* 0x0000001f02000819 */ /* 0x000fc800000006ff */
[----:B------:R1:W2:Y:S01]  /*3700*/  @P0 SYNCS.PHASECHK.TRANS64.TRYWAIT P2, [UR8], R0 ;  /* 0x00000000ff0005a7 */ /* 0x0002a20008041108 */
[----:B------:R-:W3:Y:S02]  /*3710*/  SYNCS.PHASECHK.TRANS64.TRYWAIT P0, [UR9+0xd0], R5 ;  /* 0x0000d005ff0075a7 */ /* 0x000ee40008001109 */
[----:B-123--:R-:W-:Y:S05]  /*3720*/  @!P0 BRA `(.L_x_69) ;  /* 0x00000088004c8947 */ /* 0x00efea0003800000 */
.L_x_205:
[----:B------:R-:W-:Y:S01]  /*3730*/  UMOV UR16, UR17 ;  /* 0x0000001100107c82 */ /* 0x000fe20008000000 */
[----:B------:R-:W-:Y:S05]  /*3740*/  BRA.U !UP0, `(.L_x_70) ;  /* 0x0000000108c07547 */ /* 0x000fea000b800000 */
[----:B------:R-:W-:Y:S02]  /*3750*/  UIADD3 UR16, UPT, UPT, UR20, UR17, URZ ;  /* 0x0000001114107290 */ /* 0x000fe4000fffe0ff */
[----:B------:R-:W-:Y:S01]  /*3760*/  UPLOP3.LUT UP3, UPT, UPT, UPT, UPT, 0x40, 0x4 ;  /* 0x000000000004789c */ /* 0x000fe20003f6e870 */
[----:B------:R-:W-:Y:S01]  /*3770*/  UMOV UR15, UR6 ;  /* 0x00000006000f7c82 */ /* 0x000fe20008000000 */
[----:B------:R-:W-:-:S09]  /*3780*/  UMOV UR46, UR18 ;  /* 0x00000012002e7c82 */ /* 0x000fd20008000000 */
.L_x_73:
[----:B--2---:R-:W-:Y:S01]  /*3790*/  ULEA UR8, UR46, UR7, 0x3 ;  /* 0x000000072e087291 */ /* 0x004fe2000f8e18ff */
[----:B---3--:R-:W-:Y:S11]  /*37a0*/  @P2 BRA `(.L_x_71) ;  /* 0x00000000000c2947 */ /* 0x008ff60003800000 */
[----:B-1----:R-:W-:Y:S04]  /*37b0*/  SHF.L.U32 R5, R2, 0x1f, RZ ;  /* 0x0000001f02057819 */ /* 0x002fe800000006ff */
[----:B------:R-:W1:Y:S02]  /*37c0*/  SYNCS.PHASECHK.TRANS64.TRYWAIT P0, [UR8], R5 ;  /* 0x00000005ff0075a7 */ /* 0x000e640008001108 */
[----:B-1----:R-:W-:Y:S05]  /*37d0*/  @!P0 BRA `(.L_x_72) ;  /* 0x0000008800388947 */ /* 0x002fea0003800000 */
.L_x_71:
[----:B------:R-:W-:Y:S01]  /*37e0*/  UISETP.NE.AND UP0, UPT, UR15, 0x1, UPT ;  /* 0x000000010f00788c */ /* 0x000fe2000bf05270 */
[----:B------:R-:W-:Y:S01]  /*37f0*/  PLOP3.LUT P2, PT, PT, PT, PT, 0x80, 0x8 ;  /* 0x000000000008781c */ /* 0x000fe20003f4f070 */
[----:B------:R-:W-:Y:S02]  /*3800*/  UIADD3 UR18, UPT, UPT, UR46, 0x1, URZ ;  /* 0x000000012e127890 */ /* 0x000fe4000fffe0ff */
[----:B------:R-:W-:Y:S02]  /*3810*/  ULEA UR32, UR46, UR14, 0xa ;  /* 0x0000000e2e207291 */ /* 0x000fe4000f8e50ff */
[----:B------:R-:W-:Y:S01]  /*3820*/  UISETP.NE.AND UP1, UPT, UR18, 0x4, UPT ;  /* 0x000000041200788c */ /* 0x000fe2000bf25270 */
[----:B------:R-:W-:Y:S01]  /*3830*/  PLOP3.LUT P0, PT, PT, PT, UP0, 0x80, 0x8 ;  /* 0x000000000008781c */ /* 0x000fe20003f0f008 */
[----:B------:R-:W-:Y:S02]  /*3840*/  UIADD3 UR44, UPT, UPT, UR32, 0x2, URZ ;  /* 0x00000002202c7890 */ /* 0x000fe4000fffe0ff */
[----:B------:R-:W-:Y:S02]  /*3850*/  USEL UR31, URZ, 0x1, UP1 ;  /* 0x00000001ff1f7887 */ /* 0x000fe40008800000 */
[----:B------:R-:W-:Y:S02]  /*3860*/  USEL UR18, UR18, URZ, UP1 ;  /* 0x000000ff12127287 */ /* 0x000fe40008800000 */
[----:B------:R-:W-:Y:S02]  /*3870*/  UIADD3 UR40, UPT, UPT, UR32, 0x4, URZ ;  /* 0x0000000420287890 */ /* 0x000fe4000fffe0ff */
[----:B------:R-:W-:Y:S01]  /*3880*/  @UP0 ULEA UR30, UR18, UR7, 0x3 ;  /* 0x00000007121e0291 */ /* 0x000fe2000f8e18ff */
[----:B------:R-:W-:Y:S01]  /*3890*/  LOP3.LUT R2, R2, UR31, RZ, 0x3c, !PT ;  /* 0x0000001f02027c12 */ /* 0x000fe2000f8e3cff */
[----:B------:R-:W-:Y:S02]  /*38a0*/  UIADD3 UR36, UPT, UPT, UR32, 0x6, URZ ;  /* 0x0000000620247890 */ /* 0x000fe4000fffe0ff */
[----:B------:R-:W-:Y:S01]  /*38b0*/  UIADD3 UR8, UPT, UPT, UR8, 0x20, URZ ;  /* 0x0000002008087890 */ /* 0x000fe2000fffe0ff */
[----:B-1----:R-:W-:Y:S01]  /*38c0*/  @P0 SHF.L.U32 R0, R2, 0x1f, RZ ;  /* 0x0000001f02000819 */ /* 0x002fe200000006ff */
[----:B------:R-:W-:Y:S02]  /*38d0*/  UIADD3 UR17, UPT, UPT, UR17, 0x1, URZ ;  /* 0x0000000111117890 */ /* 0x000fe4000fffe0ff */
[----:B------:R-:W-:Y:S01]  /*38e0*/  UIADD3 UR15, UPT, UPT, UR15, -0x1, URZ ;  /* 0xffffffff0f0f7890 */ /* 0x000fe2000fffe0ff */
[----:B------:R2:W3:Y:S01]  /*38f0*/  @P0 SYNCS.PHASECHK.TRANS64.TRYWAIT P2, [UR30], R0 ;  /* 0x00000000ff0005a7 */ /* 0x0004e2000804111e */
[----:B------:R-:W-:Y:S02]  /*3900*/  ULEA UR30, UR46, UR13, 0x9 ;  /* 0x0000000d2e1e7291 */ /* 0x000fe4000f8e48ff */
[----:B------:R-:W-:Y:S02]  /*3910*/  UISETP.NE.AND UP0, UPT, UR17, UR16, UPT ;  /* 0x000000101100728c */ /* 0x000fe4000bf05270 */
[----:B------:R-:W-:Y:S02]  /*3920*/  UIADD3 UR42, UPT, UPT, UR30, 0x2, URZ ;  /* 0x000000021e2a7890 */ /* 0x000fe4000fffe0ff */
[----:B------:R-:W-:Y:S02]  /*3930*/  UIADD3 UR38, UPT, UPT, UR30, 0x4, URZ ;  /* 0x000000041e267890 */ /* 0x000fe4000fffe0ff */
[----:B------:R-:W-:Y:S01]  /*3940*/  UIADD3 UR34, UPT, UPT, UR30, 0x6, URZ ;  /* 0x000000061e227890 */ /* 0x000fe2000fffe0ff */
[----:B------:R-:W-:Y:S01]  /*3950*/  UMOV UR33, 0x40004040 ;  /* 0x4000404000217882 */ /* 0x000fe20000000000 */
[----:B------:R-:W-:Y:S01]  /*3960*/  UMOV UR31, 0x40004040 ;  /* 0x40004040001f7882 */ /* 0x000fe20000000000 */
[----:B------:R-:W-:Y:S01]  /*3970*/  UMOV UR45, 0x40004040 ;  /* 0x40004040002d7882 */ /* 0x000fe20000000000 */
[----:B------:R2:W-:Y:S01]  /*3980*/  UTCHMMA.2CTA gdesc[UR30], gdesc[UR32], tmem[UR10], tmem[UR28], idesc[UR29], UP3 ;  /* 0x00ff1c201e0075ea */ /* 0x0005e20009a0000a */
[----:B------:R-:W-:Y:S01]  /*3990*/  UPLOP3.LUT UP3, UPT, UPT, UPT, UPT, 0x80, 0x8 ;  /* 0x000000000008789c */ /* 0x000fe20003f6f070 */
[----:B------:R-:W-:Y:S01]  /*39a0*/  UMOV UR43, 0x40004040 ;  /* 0x40004040002b7882 */ /* 0x000fe20000000000 */
[----:B------:R-:W-:Y:S01]  /*39b0*/  UMOV UR41, 0x40004040 ;  /* 0x4000404000297882 */ /* 0x000fe20000000000 */
[----:B------:R2:W-:Y:S01]  /*39c0*/  UTCHMMA.2CTA gdesc[UR42], gdesc[UR44], tmem[UR10], tmem[UR26], idesc[UR27], UPT ;  /* 0x00ff1a2c2a0075ea */ /* 0x0005e2000ba0000a */
[----:B------:R-:W-:Y:S01]  /*39d0*/  UMOV UR39, 0x40004040 ;  /* 0x4000404000277882 */ /* 0x000fe20000000000 */
[----:B------:R-:W-:Y:S01]  /*39e0*/  UMOV UR37, 0x40004040 ;  /* 0x4000404000257882 */ /* 0x000fe20000000000 */
[----:B------:R-:W-:Y:S01]  /*39f0*/  UMOV UR35, 0x40004040 ;  /* 0x4000404000237882 */ /* 0x000fe20000000000 */
[----:B------:R2:W-:Y:S01]  /*3a00*/  UTCHMMA.2CTA gdesc[UR38], gdesc[UR40], tmem[UR10], tmem[UR24], idesc[UR25], UPT ;  /* 0x00ff1828260075ea */ /* 0x0005e2000ba0000a */
[----:B------:R2:W-:Y:S01]  /*3a10*/  UTCHMMA.2CTA gdesc[UR34], gdesc[UR36], tmem[UR10], tmem[UR22], idesc[UR23], UPT ;  /* 0x00ff1624220075ea */ /* 0x0005e2000ba0000a */
[----:B------:R2:W-:Y:S01]  /*3a20*/  UTCBAR.2CTA.MULTICAST [UR8], URZ, UR12 ;  /* 0x000000ff080073e9 */ /* 0x0005e2000820080c */
[----:B------:R-:W-:Y:S01]  /*3a30*/  UMOV UR46, UR18 ;  /* 0x00000012002e7c82 */ /* 0x000fe20008000000 */
[----:B------:R-:W-:Y:S05]  /*3a40*/  BRA.U UP0, `(.L_x_73) ;  /* 0xfffffffd00507547 */ /* 0x000fea000b83ffff */
.L_x_70:
[----:B------:R-:W-:Y:S01]  /*3a50*/  UIADD3 UR9, UPT, UPT, UR9, 0xb0, URZ ;  /* 0x000000b009097890 */ /* 0x000fe2000fffe0ff */
[----:B------:R-:W-:-:S08]  /*3a60*/  UMOV UR17, UR16 ;  /* 0x0000001000117c82 */ /* 0x000fd00008000000 */
[----:B------:R4:W-:Y:S01]  /*3a70*/  UTCBAR.2CTA.MULTICAST [UR9], URZ, UR11 ;  /* 0x000000ff090073e9 */ /* 0x0009e2000820080b */
[----:B------:R-:W-:Y:S02]  /*3a80*/  NOP ;  /* 0x0000000000007918 */ /* 0x000fe40000000000 */
.L_x_68:
[----:B------:R-:W-:Y:S01]  /*3a90*/  UIADD3 UR19, UPT, UPT, UR19, 0x1, URZ ;  /* 0x0000000113137890 */ /* 0x000fe2000fffe0ff */
[----:B------:R-:W-:-:S03]  /*3aa0*/  ISETP.NE.AND P0, PT, R8, 0x2, PT ;  /* 0x000000020800780c */ /* 0x000fc60003f05270 */
[----:B------:R-:W-:Y:S01]  /*3ab0*/  UISETP.NE.AND UP0, UPT, UR19, 0x4, UPT ;  /* 0x000000041300788c */ /* 0x000fe2000bf05270 */
[----:B-12---:R-:W-:Y:S02]  /*3ac0*/  SEL R0, RZ, 0x1, P0 ;  /* 0x00000001ff007807 */ /* 0x006fe40000000000 */
[----:B------:R-:W-:Y:S01]  /*3ad0*/  SEL R8, R8, RZ, P0 ;  /* 0x000000ff08087207 */ /* 0x000fe20000000000 */
[----:B------:R-:W-:Y:S01]  /*3ae0*/  USEL UR8, URZ, 0x1, UP0 ;  /* 0x00000001ff087887 */ /* 0x000fe20008000000 */
[----:B------:R-:W-:Y:S01]  /*3af0*/  LOP3.LUT R3, R3, R0, RZ, 0x3c, !PT ;  /* 0x0000000003037212 */ /* 0x000fe200078e3cff */
[----:B------:R-:W-:-:S04]  /*3b00*/  USEL UR19, UR19, URZ, UP0 ;  /* 0x000000ff13137287 */ /* 0x000fc80008000000 */
[----:B------:R-:W-:Y:S01]  /*3b10*/  LOP3.LUT R9, R9, UR8, RZ, 0x3c, !PT ;  /* 0x0000000809097c12 */ /* 0x000fe2000f8e3cff */
[----:B------:R-:W-:Y:S07]  /*3b20*/  @P1 BRA `(.L_x_74) ;  /* 0xfffffff800881947 */ /* 0x000fee000383ffff */
[----:B------:R-:W1:Y:S01]  /*3b30*/  S2UR UR6, SR_CgaCtaId ;  /* 0x00000000000679c3 */ /* 0x000e620000008800 */
[----:B------:R-:W-:Y:S01]  /*3b40*/  ELECT P0, URZ, PT ;  /* 0x0000000000ff782f */ /* 0x000fe20003800000 */
[----:B------:R-:W-:Y:S01]  /*3b50*/  HFMA2 R0, -RZ, RZ, 0, 5.9604644775390625e-08 ;  /* 0x00000001ff007431 */ /* 0x000fe200000001ff */
[----:B------:R-:W-:-:S05]  /*3b60*/  UMOV UR8, 0x40 ;  /* 0x0000004000087882 */ /* 0x000fca0000000000 */
[----:B------:R-:W-:Y:S01]  /*3b70*/  UVIRTCOUNT.DEALLOC.SMPOOL 0x80 ;  /* 0x000000800000784c */ /* 0x000fe20000000000 */
[----:B------:R-:W-:Y:S02]  /*3b80*/  UISETP.NE.AND UP0, UPT, UR5, URZ, UPT ;  /* 0x000000ff0500728c */ /* 0x000fe4000bf05270 */
[----:B-1----:R-:W-:-:S09]  /*3b90*/  ULEA UR6, UR6, UR8, 0x18 ;  /* 0x0000000806067291 */ /* 0x002fd2000f8ec0ff */
[----:B------:R1:W-:Y:S01]  /*3ba0*/  @P0 STS.U8 [UR6+0x1c], R0 ;  /* 0x00001c00ff000988 */ /* 0x0003e20008000006 */
[----:B------:R-:W-:Y:S05]  /*3bb0*/  BRA.U UP0, `(.L_x_75) ;  /* 0x0000000100a07547 */ /* 0x000fea000b800000 */
[----:B------:R-:W-:Y:S01]  /*3bc0*/  UIADD3 UR5, UPT, UPT, UR7, 0xd0, URZ ;  /* 0x000000d007057890 */ /* 0x000fe2000fffe0ff */
[----:B------:R-:W-:-:S03]  /*3bd0*/  SHF.L.U32 R3, R9, 0x1f, RZ ;  /* 0x0000001f09037819 */ /* 0x000fc600000006ff */
[----:B------:R-:W-:-:S09]  /*3be0*/  ULEA UR8, UR19, UR5, 0x3 ;  /* 0x0000000513087291 */ /* 0x000fd2000f8e18ff */
[----:B------:R-:W2:Y:S02]  /*3bf0*/  SYNCS.PHASECHK.TRANS64.TRYWAIT P0, [UR8], R3 ;  /* 0x00000003ff0075a7 */ /* 0x000ea40008001108 */
[----:B--2---:R-:W-:Y:S05]  /*3c00*/  @!P0 BRA `(.L_x_76) ;  /* 0x0000008400448947 */ /* 0x004fea0003800000 */
.L_x_208:
[----:B----4-:R-:W-:-:S04]  /*3c10*/  UIADD3 UR9, UPT, UPT, UR19, 0x1, URZ ;  /* 0x0000000113097890 */ /* 0x010fc8000fffe0ff */
        /* <DEDUP_REMOVED lines=8> */
.L_x_210:
        /* <DEDUP_REMOVED lines=9> */
.L_x_212:
[----:B------:R-:W-:-:S04]  /*3d30*/  UIADD3 UR9, UPT, UPT, UR9, 0x1, URZ ;  /* 0x0000000109097890 */ /* 0x000fc8000fffe0ff */
[----:B------:R-:W-:-:S04]  /*3d40*/  UISETP.NE.AND UP1, UPT, UR9, 0x4, UPT ;  /* 0x000000040900788c */ /* 0x000fc8000bf25270 */
[----:B------:R-:W-:Y:S02]  /*3d50*/  USEL UR8, URZ, 0x1, UP1 ;  /* 0x00000001ff087887 */ /* 0x000fe40008800000 */
[----:B------:R-:W-:-:S04]  /*3d60*/  USEL UR9, UR9, URZ, UP1 ;  /* 0x000000ff09097287 */ /* 0x000fc80008800000 */
[----:B------:R-:W-:Y:S01]  /*3d70*/  ULEA UR9, UR9, UR5, 0x3 ;  /* 0x0000000509097291 */ /* 0x000fe2000f8e18ff */
[----:B-1----:R-:W-:-:S04]  /*3d80*/  LOP3.LUT R3, R2, UR8, RZ, 0x3c, !PT ;  /* 0x0000000802037c12 */ /* 0x002fc8000f8e3cff */
[----:B------:R-:W-:Y:S01]  /*3d90*/  SHF.L.U32 R3, R3, 0x1f, RZ ;  /* 0x0000001f03037819 */ /* 0x000fe200000006ff */
[----:B------:R-:W-:-:S04]  /*3da0*/  IMAD.U32 R0, RZ, RZ, UR9 ;  /* 0x00000009ff007e24 */ /* 0x000fc8000f8e00ff */
[----:B------:R1:W2:Y:S03]  /*3db0*/  SYNCS.PHASECHK.TRANS64.TRYWAIT P0, [R0+URZ], R3 ;  /* 0x00000003000075a7 */ /* 0x0002a600080011ff */
[----:B--2---:R-:W-:Y:S05]  /*3dc0*/  @!P0 NANOSLEEP.SYNCS 0x989680 ;  /* 0x009896800000895d */ /* 0x004fea0003900000 */
[----:B------:R-:W2:Y:S02]  /*3dd0*/  @!P0 SYNCS.PHASECHK.TRANS64 P0, [R0+URZ], R3 ;  /* 0x00000003000085a7 */ /* 0x000ea400080010ff */
[----:B--2---:R-:W-:Y:S05]  /*3de0*/  @P0 BRA `(.L_x_79) ;  /* 0x0000000000200947 */ /* 0x004fea0003800000 */
.L_x_80:
[----:B--2---:R2:W4:Y:S02]  /*3df0*/  SYNCS.PHASECHK.TRANS64.TRYWAIT P0, [R0+URZ], R3 ;  /* 0x00000003000075a7 */ /* 0x00452400080011ff */
[----:B----4-:R-:W-:Y:S05]  /*3e00*/  @!P0 NANOSLEEP.SYNCS 0x989680 ;  /* 0x009896800000895d */ /* 0x010fea0003900000 */
[----:B------:R-:W4:Y:S02]  /*3e10*/  @!P0 SYNCS.PHASECHK.TRANS64 P0, [R0+URZ], R3 ;  /* 0x00000003000085a7 */ /* 0x000f2400080010ff */
[----:B----4-:R-:W-:Y:S05]  /*3e20*/  @!P0 BRA `(.L_x_80) ;  /* 0xfffffffc00f08947 */ /* 0x010fea000383ffff */
[----:B------:R-:W-:Y:S05]  /*3e30*/  BRA `(.L_x_79) ;  /* 0x00000000000c7947 */ /* 0x000fea0003800000 */
.L_x_75:
[----:B------:R-:W-:-:S04]  /*3e40*/  UIADD3 UR5, UPT, UPT, UR7, 0x110, URZ ;  /* 0x0000011007057890 */ /* 0x000fc8000fffe0ff */
[----:B------:R-:W-:-:S09]  /*3e50*/  UPRMT UR5, UR4, 0x654, UR5 ;  /* 0x0000065404057896 */ /* 0x000fd20008000005 */
[----:B------:R-:W-:Y:S03]  /*3e60*/  SYNCS.ARRIVE.TRANS64.RED.A1T0 RZ, [UR5], RZ ;  /* 0x000000ffffff79a7 */ /* 0x000fe60008100405 */
.L_x_79:
[----:B-12---:R-:W-:Y:S01]  /*3e70*/  SHF.L.U32 R3, RZ, 0x1f, RZ ;  /* 0x0000001fff037819 */ /* 0x006fe200000006ff */
[----:B------:R-:W-:Y:S01]  /*3e80*/  UIADD3 UR5, UPT, UPT, UR7, 0x110, URZ ;  /* 0x0000011007057890 */ /* 0x000fe2000fffe0ff */
[----:B------:R-:W-:Y:S02]  /*3e90*/  PLOP3.LUT P0, PT, PT, PT, UP0, 0x80, 0x8 ;  /* 0x000000000008781c */ /* 0x000fe40003f0f008 */
[----:B------:R-:W1:Y:S02]  /*3ea0*/  SYNCS.PHASECHK.TRANS64.TRYWAIT P1, [UR7+0x110], R3 ;  /* 0x00011003ff0075a7 */ /* 0x000e640008021107 */
[----:B-1----:R-:W-:Y:S09]  /*3eb0*/  @!P1 BRA `(.L_x_81) ;  /* 0x0000008000e09947 */ /* 0x002ff20003800000 */
.L_x_214:
[----:B------:R-:W-:Y:S01]  /*3ec0*/  @!UP0 UPRMT UR5, UR4, 0x654, UR5 ;  /* 0x0000065404058896 */ /* 0x000fe20008000005 */
[----:B------:R-:W-:Y:S02]  /*3ed0*/  UMOV UR8, 0xffff ;  /* 0x0000ffff00087882 */ /* 0x000fe40000000000 */
[----:B------:R-:W-:-:S06]  /*3ee0*/  UMOV UR4, 0x1 ;  /* 0x0000000100047882 */ /* 0x000fcc0000000000 */
[----:B------:R-:W-:Y:S01]  /*3ef0*/  @!P0 SYNCS.ARRIVE.TRANS64.RED.A1T0 RZ, [UR5], RZ ;  /* 0x000000ffffff89a7 */ /* 0x000fe20008100405 */
[----:B------:R-:W-:Y:S01]  /*3f00*/  NOP ;  /* 0x0000000000007918 */ /* 0x000fe20000000000 */
[----:B-1----:R-:W1:Y:S01]  /*3f10*/  LDS R0, [UR6+0x14] ;  /* 0x00001406ff007984 */ /* 0x002e620008000800 */
[----:B------:R-:W-:-:S04]  /*3f20*/  ULOP3.LUT UR5, UR21, 0xffff, URZ, 0xc0, !UPT ;  /* 0x0000ffff15057892 */ /* 0x000fc8000f8ec0ff */
[----:B------:R-:W-:-:S04]  /*3f30*/  USHF.R.U32.HI UR5, URZ, 0x5, UR5 ;  /* 0x00000005ff057899 */ /* 0x000fc80008011605 */
[----:B------:R-:W-:Y:S02]  /*3f40*/  USHF.L.U32 UR8, UR8, UR5, URZ ;  /* 0x0000000508087299 */ /* 0x000fe400080006ff */
[----:B------:R-:W-:-:S04]  /*3f50*/  USHF.L.U32 UR4, UR4, UR5, URZ ;  /* 0x0000000504047299 */ /* 0x000fc800080006ff */
[----:B-1----:R-:W-:-:S04]  /*3f60*/  LOP3.LUT R0, R0, UR8, RZ, 0xc0, !PT ;  /* 0x0000000800007c12 */ /* 0x002fc8000f8ec0ff */
[----:B------:R-:W-:-:S13]  /*3f70*/  ISETP.NE.AND P0, PT, R0, UR8, PT ;  /* 0x0000000800007c0c */ /* 0x000fda000bf05270 */
[----:B------:R-:W-:Y:S05]  /*3f80*/  @P0 BRA `(.L_x_82) ;  /* 0x0000000000580947 */ /* 0x000fea0003800000 */
[----:B------:R-:W1:Y:S02]  /*3f90*/  LDS R0, [UR6+0x18] ;  /* 0x00001806ff007984 */ /* 0x000e640008000800 */
[----:B-1----:R-:W-:-:S04]  /*3fa0*/  LOP3.LUT R0, R0, UR4, RZ, 0xc0, !PT ;  /* 0x0000000400007c12 */ /* 0x002fc8000f8ec0ff */
[----:B------:R-:W-:-:S13]  /*3fb0*/  ISETP.NE.AND P0, PT, R0, UR4, PT ;  /* 0x0000000400007c0c */ /* 0x000fda000bf05270 */
[----:B------:R-:W-:Y:S05]  /*3fc0*/  @P0 BRA `(.L_x_83) ;  /* 0x00000000003c0947 */ /* 0x000fea0003800000 */
[----:B------:R-:W1:Y:S01]  /*3fd0*/  S2R R2, SR_LANEID ;  /* 0x0000000000027919 */ /* 0x000e620000000000 */
[----:B------:R-:W-:Y:S01]  /*3fe0*/  ULOP3.LUT UR8, URZ, UR8, URZ, 0x33, !UPT ;  /* 0x00000008ff087292 */ /* 0x000fe2000f8e33ff */
[----:B------:R-:W-:Y:S01]  /*3ff0*/  LOP3.LUT R4, RZ, UR4, RZ, 0x33, !PT ;  /* 0x00000004ff047c12 */ /* 0x000fe2000f8e33ff */
[----:B------:R-:W-:Y:S02]  /*4000*/  VOTEU.ANY UR7, UPT, PT ;  /* 0x0000000000077886 */ /* 0x000fe400038e0100 */
[----:B------:R-:W-:Y:S01]  /*4010*/  UFLO.U32 UR7, UR7 ;  /* 0x00000007000772bd */ /* 0x000fe200080e0000 */
[----:B------:R-:W2:Y:S01]  /*4020*/  REDUX UR4, R4 ;  /* 0x00000000040473c4 */ /* 0x000ea20000000000 */
[----:B------:R-:W-:-:S06]  /*4030*/  IMAD.U32 R0, RZ, RZ, UR8 ;  /* 0x00000008ff007e24 */ /* 0x000fcc000f8e00ff */
[----:B------:R1:W-:Y:S01]  /*4040*/  UTCATOMSWS.AND URZ, UR8 ;  /* 0x0000000800ff79e3 */ /* 0x0003e20008000000 */
[----:B------:R-:W3:Y:S01]  /*4050*/  REDUX UR5, R0 ;  /* 0x00000000000573c4 */ /* 0x000ee20000000000 */
[----:B-1----:R-:W-:Y:S01]  /*4060*/  ISETP.EQ.U32.AND P0, PT, R2, UR7, PT ;  /* 0x0000000702007c0c */ /* 0x002fe2000bf02070 */
[----:B--2---:R-:W-:Y:S01]  /*4070*/  IMAD.U32 R2, RZ, RZ, UR4 ;  /* 0x00000004ff027e24 */ /* 0x004fe2000f8e00ff */
[----:B---3--:R-:W-:-:S11]  /*4080*/  MOV R3, UR5 ;  /* 0x0000000500037c02 */ /* 0x008fd60008000f00 */
[----:B------:R1:W-:Y:S04]  /*4090*/  @P0 ATOMS.AND RZ, [UR6+0x14], R3 ;  /* 0x00001403ffff098c */ /* 0x0003e8000a800006 */
[----:B------:R1:W-:Y:S01]  /*40a0*/  @P0 ATOMS.AND RZ, [UR6+0x18], R2 ;  /* 0x00001802ffff098c */ /* 0x0003e2000a800006 */
[----:B------:R-:W-:Y:S05]  /*40b0*/  BRA `(.L_x_84) ;  /* 0x0000000000147947 */ /* 0x000fea0003800000 */
.L_x_83:
[----:B------:R-:W-:Y:S02]  /*40c0*/  MOV R2, 0x40e0 ;  /* 0x000040e000027802 */ /* 0x000fe40000000f00 */
[----:B---345:R-:W-:Y:S05]  /*40d0*/  CALL.REL.NOINC `($__internal_0_$__cuda_sm10x_tcgen05_guardrail_trap_col_being_dealloced_not_returned_by_alloc) ;  /* 0x0000008800707944 */ /* 0x038fea0003c00000 */
[----:B------:R-:W-:Y:S05]  /*40e0*/  BRA `(.L_x_84) ;  /* 0x0000000000087947 */ /* 0x000fea0003800000 */
.L_x_82:
[----:B------:R-:W-:Y:S02]  /*40f0*/  MOV R2, 0x4110 ;  /* 0x0000411000027802 */ /* 0x000fe40000000f00 */
[----:B---345:R-:W-:Y:S05]  /*4100*/  CALL.REL.NOINC `($__internal_2_$__cuda_sm10x_tcgen05_guardrail_trap_unallocated_columns_being_dealloced) ;  /* 0x00000088007c7944 */ /* 0x038fea0003c00000 */
.L_x_84:
[----:B------:R-:W-:Y:S01]  /*4110*/  NOP ;  /* 0x0000000000007918 */ /* 0x000fe20000000000 */
[----:B----4-:R-:W-:Y:S05]  /*4120*/  EXIT ;  /* 0x000000000000794d */ /* 0x010fea0003800000 */
.L_x_55:
[----:B------:R-:W-:-:S09]  /*4130*/  UISETP.NE.OR UP5, UPT, UR10, 0x3, !UP5 ;  /* 0x000000030a00788c */ /* 0x000fd2000efa5670 */
[----:B------:R-:W-:Y:S05]  /*4140*/  BRA.U UP5, `(.L_x_85) ;  /* 0x0000001905587547 */ /* 0x000fea000b800000 */
[----:B------:R-:W1:Y:S01]  /*4150*/  LDC R0, c[0x0][0xb30] ;  /* 0x0002cc00ff007b82 */ /* 0x000e620000000800 */
[----:B------:R-:W2:Y:S01]  /*4160*/  LDCU.64 UR8, c[0x0][0x888] ;  /* 0x00011100ff0877ac */ /* 0x000ea20008000a00 */
[----:B------:R-:W-:Y:S02]  /*4170*/  HFMA2 R25, -RZ, RZ, 0, 0 ;  /* 0x00000000ff197431 */ /* 0x000fe400000001ff */
[----:B------:R-:W-:Y:S01]  /*4180*/  IMAD.MOV.U32 R27, RZ, RZ, RZ ;  /* 0x000000ffff1b7224 */ /* 0x000fe200078e00ff */
[----:B------:R-:W3:Y:S01]  /*4190*/  LDCU.64 UR4, c[0x0][0x890] ;  /* 0x00011200ff0477ac */ /* 0x000ee20008000a00 */
[----:B------:R-:W-:Y:S02]  /*41a0*/  IMAD.MOV.U32 R23, RZ, RZ, 0x2000 ;  /* 0x00002000ff177424 */ /* 0x000fe400078e00ff */
[----:B------:R-:W4:Y:S01]  /*41b0*/  LDC R19, c[0x0][0x370] ;  /* 0x0000dc00ff137b82 */ /* 0x000f220000000800 */
[----:B------:R-:W-:Y:S01]  /*41c0*/  UMOV UR6, 0x400 ;  /* 0x0000040000067882 */ /* 0x000fe20000000000 */
[----:B------:R-:W-:-:S02]  /*41d0*/  UPLOP3.LUT UP1, UPT, UPT, UPT, UPT, 0x40, 0x4 ;  /* 0x000000000004789c */ /* 0x000fc40003f2e870 */
[----:B------:R-:W-:-:S04]  /*41e0*/  ULEA UR6, UR37, UR6, 0x18 ;  /* 0x0000000625067291 */ /* 0x000fc8000f8ec0ff */
[----:B------:R-:W4:Y:S01]  /*41f0*/  LDC R2, c[0x0][0xb0c] ;  /* 0x0002c300ff027b82 */ /* 0x000f220000000800 */
[----:B------:R-:W-:Y:S02]  /*4200*/  UIADD3 UR49, UPT, UPT, UR6, 0x40, URZ ;  /* 0x0000004006317890 */ /* 0x000fe4000fffe0ff */
[----:B--2---:R-:W-:Y:S02]  /*4210*/  UISETP.NE.U32.AND UP3, UPT, UR8, URZ, UPT ;  /* 0x000000ff0800728c */ /* 0x004fe4000bf65070 */
[----:B------:R-:W-:Y:S02]  /*4220*/  UIADD3 UR41, UPT, UPT, UR6, 0x48, URZ ;  /* 0x0000004806297890 */ /* 0x000fe4000fffe0ff */
[----:B---3--:R-:W-:Y:S01]  /*4230*/  UISETP.NE.U32.AND UP4, UPT, UR4, URZ, UPT ;  /* 0x000000ff0400728c */ /* 0x008fe2000bf85070 */
[----:B------:R-:W2:Y:S01]  /*4240*/  LDC R18, c[0x0][0xb20] ;  /* 0x0002c800ff127b82 */ /* 0x000ea20000000800 */
[----:B-1----:R-:W-:Y:S01]  /*4250*/  ISETP.NE.AND P1, PT, R0, 0x1, PT ;  /* 0x000000010000780c */ /* 0x002fe20003f25270 */
[----:B------:R-:W-:-:S02]  /*4260*/  UISETP.NE.AND.EX UP3, UPT, UR9, URZ, UPT, UP3 ;  /* 0x000000ff0900728c */ /* 0x000fc4000bf65330 */
[----:B------:R-:W-:Y:S02]  /*4270*/  UIADD3 UR33, UPT, UPT, UR6, 0x50, URZ ;  /* 0x0000005006217890 */ /* 0x000fe4000fffe0ff */
[----:B------:R-:W-:Y:S02]  /*4280*/  UIADD3 UR25, UPT, UPT, UR6, 0x58, URZ ;  /* 0x0000005806197890 */ /* 0x000fe4000fffe0ff */
[----:B-----5:R-:W1:Y:S01]  /*4290*/  LDC.64 R32, c[0x0][0x348] ;  /* 0x0000d200ff207b82 */ /* 0x020e620000000a00 */
[----:B------:R-:W-:-:S07]  /*42a0*/  UISETP.NE.AND.EX UP4, UPT, UR5, URZ, UPT, UP4 ;  /* 0x000000ff0500728c */ /* 0x000fce000bf85340 */
[----:B------:R-:W3:Y:S08]  /*42b0*/  LDC.64 R16, c[0x0][0xb10] ;  /* 0x0002c400ff107b82 */ /* 0x000ef00000000a00 */
[----:B------:R-:W1:Y:S08]  /*42c0*/  LDC.64 R6, c[0x0][0xb18] ;  /* 0x0002c600ff067b82 */ /* 0x000e700000000a00 */
[----:B------:R-:W1:Y:S08]  /*42d0*/  LDC.64 R4, c[0x0][0xb28] ;  /* 0x0002ca00ff047b82 */ /* 0x000e700000000a00 */
[----:B--2-4-:R-:W1:Y:S02]  /*42e0*/  LDC R22, c[0x0][0x374] ;  /* 0x0000dd00ff167b82 */ /* 0x014e640000000800 */
.L_x_100:
[----:B------:R-:W-:Y:S02]  /*42f0*/  LEA R0, R27, UR6, 0x3 ;  /* 0x000000061b007c11 */ /* 0x000fe4000f8e18ff */
[----:B------:R-:W-:Y:S02]  /*4300*/  SHF.L.U32 R3, R25, 0x1f, RZ ;  /* 0x0000001f19037819 */ /* 0x000fe400000006ff */
[----:B------:R-:W-:Y:S02]  /*4310*/  LEA R28, R27, UR6, 0x4 ;  /* 0x000000061b1c7c11 */ /* 0x000fe4000f8e20ff */
[----:B--2---:R-:W2:Y:S02]  /*4320*/  SYNCS.PHASECHK.TRANS64.TRYWAIT P0, [R0+URZ+0x90], R3 ;  /* 0x00009003000075a7 */ /* 0x004ea400080011ff */
[----:B--2---:R-:W-:Y:S05]  /*4330*/  @!P0 BRA `(.L_x_86) ;  /* 0x0000007c00d88947 */ /* 0x004fea0003800000 */
.L_x_215:
[----:B------:R-:W-:Y:S01]  /*4340*/  ISETP.GE.AND P0, PT, R26, 0x1, PT ;  /* 0x000000011a00780c */ /* 0x000fe20003f06270 */
[----:B------:R-:W4:Y:S01]  /*4350*/  LDS.128 R28, [R28+0x120] ;  /* 0x000120001c1c7984 */ /* 0x000f220000000c00 */
[----:B--2---:R-:W-:Y:S01]  /*4360*/  VIADD R0, R0, 0xa0 ;  /* 0x000000a000007836 */ /* 0x004fe20000000000 */
[----:B------:R-:W-:Y:S01]  /*4370*/  @!PT LDS RZ, [RZ] ;  /* 0x00000000fffff984 */ /* 0x000fe20000000800 */
[----:B------:R-:W-:Y:S01]  /*4380*/  @!PT LDS RZ, [RZ] ;  /* 0x00000000fffff984 */ /* 0x000fe20000000800 */
[----:B------:R-:W-:Y:S01]  /*4390*/  @!PT LDS RZ, [RZ] ;  /* 0x00000000fffff984 */ /* 0x000fe20000000800 */
[----:B------:R-:W-:Y:S01]  /*43a0*/  @!PT LDS RZ, [RZ] ;  /* 0x00000000fffff984 */ /* 0x000fe20000000800 */
[----:B------:R2:W-:Y:S06]  /*43b0*/  MEMBAR.ALL.CTA ;  /* 0x0000000000007992 */ /* 0x0005ec0000008000 */
[----:B--2---:R-:W2:Y:S01]  /*43c0*/  FENCE.VIEW.ASYNC.S ;  /* 0x00000000000073c6 */ /* 0x004ea20000000000 */
[----:B------:R-:W-:Y:S04]  /*43d0*/  PRMT R0, RZ, 0x654, R0 ;  /* 0x00000654ff007816 */ /* 0x000fe80000000000 */
[----:B--2---:R2:W-:Y:S01]  /*43e0*/  SYNCS.ARRIVE.TRANS64.RED.A1T0 RZ, [R0+URZ], RZ ;  /* 0x000000ff00ff79a7 */ /* 0x0045e200081004ff */
[----:B----4-:R-:W-:Y:S11]  /*43f0*/  LOP3.LUT P3, RZ, R30, 0x1, RZ, 0xc0, !PT ;  /* 0x000000011eff7812 */ /* 0x010ff6000786c0ff */
[----:B------:R-:W-:Y:S02]  /*4400*/  @!UPT UIADD3 URZ, UPT, UPT, URZ, URZ, URZ ;  /* 0x000000fffffff290 */ /* 0x000fe4000fffe0ff */
[----:B------:R-:W-:Y:S02]  /*4410*/  @P3 MOV R13, R28 ;  /* 0x0000001c000d3202 */ /* 0x000fe40000000f00 */
[----:B------:R-:W-:Y:S01]  /*4420*/  @P3 LOP3.LUT R8, R29, 0xffff, RZ, 0xc0, !PT ;  /* 0x0000ffff1d083812 */ /* 0x000fe200078ec0ff */
[----:B--2---:R-:W-:Y:S06]  /*4430*/  @!P0 BRA `(.L_x_87) ;  /* 0x0000000000a48947 */ /* 0x004fec0003800000 */
[----:B-1----:R-:W-:Y:S01]  /*4440*/  IMAD.HI.U32 R37, R22, R7, RZ ;  /* 0x0000000716257227 */ /* 0x002fe200078e00ff */
[----:B------:R-:W-:Y:S02]  /*4450*/  ISETP.NE.AND P0, PT, R6, 0x1, PT ;  /* 0x000000010600780c */ /* 0x000fe40003f05270 */
[----:B------:R-:W-:Y:S01]  /*4460*/  ISETP.NE.AND P2, PT, R26, 0x1, PT ;  /* 0x000000011a00780c */ /* 0x000fe20003f45270 */
[----:B---3--:R-:W-:Y:S01]  /*4470*/  IMAD.HI.U32 R34, R19, R16, RZ ;  /* 0x0000001013227227 */ /* 0x008fe200078e00ff */
[----:B------:R-:W-:Y:S02]  /*4480*/  SHF.R.U32.HI R37, RZ, R18, R37 ;  /* 0x00000012ff257219 */ /* 0x000fe40000011625 */
[----:B------:R-:W-:Y:S01]  /*4490*/  ISETP.NE.AND P4, PT, R2, 0x1, PT ;  /* 0x000000010200780c */ /* 0x000fe20003f85270 */
[----:B------:R-:W-:Y:S01]  /*44a0*/  IMAD.HI.U32 R36, R13, R16, RZ ;  /* 0x000000100d247227 */ /* 0x000fe200078e00ff */
[----:B------:R-:W-:Y:S02]  /*44b0*/  SHF.R.U32.HI R34, RZ, R17, R34 ;  /* 0x00000011ff227219 */ /* 0x000fe40000011622 */
[----:B------:R-:W-:Y:S01]  /*44c0*/  SEL R3, R22, R37, !P0 ;  /* 0x0000002516037207 */ /* 0x000fe20004000000 */
[C---:B------:R-:W-:Y:S01]  /*44d0*/  IMAD.HI.U32 R37, R8.reuse, R7, RZ ;  /* 0x0000000708257227 */ /* 0x040fe200078e00ff */
[----:B------:R-:W-:Y:S02]  /*44e0*/  SEL R11, R19, R34, !P4 ;  /* 0x00000022130b7207 */ /* 0x000fe40006000000 */
[----:B------:R-:W-:Y:S01]  /*44f0*/  SHF.R.U32.HI R36, RZ, R17, R36 ;  /* 0x00000011ff247219 */ /* 0x000fe20000011624 */
[----:B------:R-:W-:Y:S01]  /*4500*/  IMAD.HI.U32 R38, R3, R4, RZ ;  /* 0x0000000403267227 */ /* 0x000fe200078e00ff */
[----:B------:R-:W-:Y:S03]  /*4510*/  SHF.R.U32.HI R37, RZ, R18, R37 ;  /* 0x00000012ff257219 */ /* 0x000fe60000011625 */
[----:B------:R-:W-:Y:S01]  /*4520*/  IMAD.HI.U32 R34, R11, R4, RZ ;  /* 0x000000040b227227 */ /* 0x000fe200078e00ff */
[----:B------:R-:W-:Y:S02]  /*4530*/  @P2 SHF.R.U32.HI R3, RZ, R5, R38 ;  /* 0x00000005ff032219 */ /* 0x000fe40000011626 */
[----:B------:R-:W-:Y:S02]  /*4540*/  SEL R9, R8, R37, !P0 ;  /* 0x0000002508097207 */ /* 0x000fe40004000000 */
[----:B------:R-:W-:Y:S01]  /*4550*/  @P2 SHF.R.U32.HI R11, RZ, R5, R34 ;  /* 0x00000005ff0b2219 */ /* 0x000fe20000011622 */
[C---:B------:R-:W-:Y:S01]  /*4560*/  IMAD R10, R26.reuse, R3, RZ ;  /* 0x000000031a0a7224 */ /* 0x040fe200078e02ff */
[----:B------:R-:W-:Y:S01]  /*4570*/  SEL R3, R13, R36, !P4 ;  /* 0x000000240d037207 */ /* 0x000fe20006000000 */
[C---:B------:R-:W-:Y:S03]  /*4580*/  IMAD.HI.U32 R14, R9.reuse, R4, RZ ;  /* 0x00000004090e7227 */ /* 0x040fe600078e00ff */
[----:B------:R-:W-:Y:S01]  /*4590*/  ISETP.GE.AND P0, PT, R9, R10, PT ;  /* 0x0000000a0900720c */ /* 0x000fe20003f06270 */
[C---:B------:R-:W-:Y:S01]  /*45a0*/  IMAD R12, R26.reuse, R11, RZ ;  /* 0x0000000b1a0c7224 */ /* 0x040fe200078e02ff */
[-C--:B------:R-:W-:Y:S04]  /*45b0*/  SHF.R.U32.HI R14, RZ, R5.reuse, R14 ;  /* 0x00000005ff0e7219 */ /* 0x080fe8000001160e */
[----:B------:R-:W-:Y:S02]  /*45c0*/  ISETP.GE.OR P0, PT, R3, R12, P0 ;  /* 0x0000000c0300720c */ /* 0x000fe40000706670 */
[----:B------:R-:W-:Y:S05]  /*45d0*/  SEL R15, R9, R14, !P2 ;  /* 0x0000000e090f7207 */ /* 0x000fea0005000000 */
[----:B------:R-:W-:Y:S04]  /*45e0*/  IMAD.MOV R14, RZ, RZ, -R15 ;  /* 0x000000ffff0e7224 */ /* 0x000fe800078e0a0f */
[----:B------:R-:W-:Y:S02]  /*45f0*/  IMAD R14, R26, R14, R9 ;  /* 0x0000000e1a0e7224 */ /* 0x000fe400078e0209 */
[C---:B------:R-:W-:Y:S05]  /*4600*/  @!P0 IMAD.HI.U32 R10, R3.reuse, R4, RZ ;  /* 0x00000004030a8227 */ /* 0x040fea00078e00ff */
[----:B------:R-:W-:Y:S04]  /*4610*/  @!P0 SHF.R.U32.HI R10, RZ, R5, R10 ;  /* 0x00000005ff0a8219 */ /* 0x000fe8000001160a */
[----:B------:R-:W-:Y:S01]  /*4620*/  @!P0 SEL R0, R3, R10, !P2 ;  /* 0x0000000a03008207 */ /* 0x000fe20005000000 */
[----:B------:R-:W-:Y:S03]  /*4630*/  IMAD.MOV R10, RZ, RZ, -R3 ;  /* 0x000000ffff0a7224 */ /* 0x000fe600078e0a03 */
[----:B------:R-:W-:Y:S01]  /*4640*/  @!P0 IADD3 R15, PT, PT, R15, -R0, RZ ;  /* 0x800000000f0f8210 */ /* 0x000fe20007ffe0ff */
[----:B------:R-:W-:Y:S01]  /*4650*/  @!P0 IMAD R0, R11, R14, R0 ;  /* 0x0000000e0b008224 */ /* 0x000fe200078e0200 */
[----:B------:R-:W-:Y:S01]  /*4660*/  IADD3 R11, PT, PT, -R9, RZ, RZ ;  /* 0x000000ff090b7210 */ /* 0x000fe20007ffe1ff */
[----:B------:R-:W-:Y:S02]  /*4670*/  IMAD R13, R2, R10, R13 ;  /* 0x0000000a020d7224 */ /* 0x000fe400078e020d */
[----:B------:R-:W-:Y:S02]  /*4680*/  @!P0 IMAD R9, R15, R26, R3 ;  /* 0x0000001a0f098224 */ /* 0x000fe400078e0203 */
[----:B------:R-:W-:Y:S02]  /*4690*/  @!P0 IMAD.MOV.U32 R3, RZ, RZ, R0 ;  /* 0x000000ffff038224 */ /* 0x000fe400078e0000 */
[----:B------:R-:W-:Y:S02]  /*46a0*/  IMAD R8, R6, R11, R8 ;  /* 0x0000000b06087224 */ /* 0x000fe400078e0208 */
[----:B------:R-:W-:Y:S02]  /*46b0*/  IMAD R13, R3, R2, R13 ;  /* 0x00000002030d7224 */ /* 0x000fe400078e020d */
[----:B------:R-:W-:Y:S02]  /*46c0*/  IMAD R8, R9, R6, R8 ;  /* 0x0000000609087224 */ /* 0x000fe400078e0208 */
.L_x_87:
[----:B------:R-:W-:Y:S05]  /*46d0*/  BRA.U UP1, `(.L_x_88) ;  /* 0x0000000101107547 */ /* 0x000fea000b800000 */
[----:B------:R-:W-:Y:S04]  /*46e0*/  MOV R0, UR7 ;  /* 0x0000000700007c02 */ /* 0x000fe80008000f00 */
[----:B------:R-:W-:Y:S04]  /*46f0*/  SHF.L.U32 R3, R0, 0x1f, RZ ;  /* 0x0000001f00037819 */ /* 0x000fe800000006ff */
[----:B------:R-:W2:Y:S02]  /*4700*/  SYNCS.PHASECHK.TRANS64.TRYWAIT P0, [UR6+0x88], R3 ;  /* 0x00008803ff0075a7 */ /* 0x000ea40008001106 */
[----:B--2---:R-:W-:Y:S05]  /*4710*/  @!P0 BRA `(.L_x_89) ;  /* 0x0000007800f48947 */ /* 0x004fea0003800000 */
.L_x_88:
[----:B------:R-:W-:Y:S01]  /*4720*/  R2UR UR50, R20 ;  /* 0x00000000143272ca */ /* 0x000fe200000e0000 */
[----:B------:R-:W-:Y:S01]  /*4730*/  IMAD.MOV.U32 R12, RZ, RZ, 0x1 ;  /* 0x00000001ff0c7424 */ /* 0x000fe200078e00ff */
[----:B------:R-:W-:Y:S02]  /*4740*/  R2UR UR51, R21 ;  /* 0x00000000153372ca */ /* 0x000fe400000e0000 */
[----:B------:R-:W-:Y:S02]  /*4750*/  ISETP.NE.U32.AND P2, PT, RZ, UR4, PT ;  /* 0x00000004ff007c0c */ /* 0x000fe4000bf45070 */
[----:B------:R-:W-:Y:S02]  /*4760*/  SHF.L.U32 R12, R12, 0x1f, RZ ;  /* 0x0000001f0c0c7819 */ /* 0x000fe400000006ff */
[----:B------:R-:W-:Y:S05]  /*4770*/  ISETP.NE.AND.EX P2, PT, RZ, UR5, PT, P2 ;  /* 0x00000005ff007c0c */ /* 0x000fea000bf45320 */
[----:B------:R-:W-:Y:S02]  /*4780*/  USHF.L.U32 UR50, UR50, 0x8, URZ ;  /* 0x0000000832327899 */ /* 0x000fe400080006ff */
[----:B------:R-:W-:Y:S01]  /*4790*/  USHF.L.U32 UR51, UR51, 0x6, URZ ;  /* 0x0000000633337899 */ /* 0x000fe200080006ff */
[----:B------:R-:W-:Y:S11]  /*47a0*/  BRA.U !UP4, `(.L_x_90) ;  /* 0x000000010c347547 */ /* 0x000ff6000b800000 */
[----:B------:R-:W-:Y:S01]  /*47b0*/  UPLOP3.LUT UP0, UPT, UPT, UPT, UP3, 0x80, 0x8 ;  /* 0x000000000008789c */ /* 0x000fe20003f0f030 */
[----:B--2---:R-:W-:Y:S02]  /*47c0*/  HFMA2 R0, -RZ, RZ, 0, 5.9604644775390625e-08 ;  /* 0x00000001ff007431 */ /* 0x004fe400000001ff */
[----:B------:R-:W-:Y:S03]  /*47d0*/  IMAD.MOV.U32 R67, RZ, RZ, 0x1 ;  /* 0x00000001ff437424 */ /* 0x000fe600078e00ff */
[----:B------:R-:W-:Y:S05]  /*47e0*/  PLOP3.LUT P0, PT, PT, PT, UP0, 0x80, 0x8 ;  /* 0x000000000008781c */ /* 0x000fea0003f0f008 */
[----:B------:R-:W2:Y:S01]  /*47f0*/  @UP0 LDCU.64 UR10, c[0x0][0x888] ;  /* 0x00011100ff0a07ac */ /* 0x000ea20008000a00 */
[----:B------:R-:W-:Y:S07]  /*4800*/  @UP0 UIMAD UR8, UR36, UR4, URZ ;  /* 0x00000004240802a4 */ /* 0x000fee000f8e02ff */
[----:B------:R-:W-:Y:S01]  /*4810*/  @!P0 PRMT R67, R0, 0x7610, R67 ;  /* 0x0000761000438816 */ /* 0x000fe20000000043 */
[----:B--2---:R-:W-:Y:S03]  /*4820*/  @UP0 UIMAD.WIDE UR10, UR8, 0x4, UR10 ;  /* 0x00000004080a08a5 */ /* 0x004fe6000f8e020a */
[----:B------:R-:W2:Y:S03]  /*4830*/  @!UP0 LDCU UR8, c[0x0][0x880] ;  /* 0x00011000ff0887ac */ /* 0x000ea60008000800 */
[----:B------:R-:W-:Y:S01]  /*4840*/  IMAD.U32 R10, RZ, RZ, UR10 ;  /* 0x0000000aff0a7e24 */ /* 0x000fe2000f8e00ff */
[----:B------:R-:W-:Y:S05]  /*4850*/  MOV R11, UR11 ;  /* 0x0000000b000b7c02 */ /* 0x000fea0008000f00 */
[----:B------:R4:W5:Y:S02]  /*4860*/  @P0 LDG.E R35, desc[UR38][R10.64] ;  /* 0x000000260a230981 */ /* 0x000964000c1e1900 */
[----:B--2-4-:R-:W-:Y:S07]  /*4870*/  @!P0 IMAD.U32 R35, RZ, RZ, UR8 ;  /* 0x00000008ff238e24 */ /* 0x014fee000f8e00ff */
.L_x_90:
[----:B-----5:R-:W-:Y:S01]  /*4880*/  @!P2 FSETP.EQ.AND P0, PT, R35, RZ, PT ;  /* 0x000000ff2300a20b */ /* 0x020fe20003f02000 */
[----:B------:R-:W-:Y:S01]  /*4890*/  @!UPT UIADD3 URZ, UPT, UPT, URZ, URZ, URZ ;  /* 0x000000fffffff290 */ /* 0x000fe2000fffe0ff */
[----:B------:R-:W-:Y:S11]  /*48a0*/  @!P2 BRA `(.L_x_91) ;  /* 0x000000000014a947 */ /* 0x000ff60003800000 */
[----:B------:R-:W-:Y:S02]  /*48b0*/  LOP3.LUT P2, RZ, R67, 0xff, RZ, 0xc0, !PT ;  /* 0x000000ff43ff7812 */ /* 0x000fe4000784c0ff */
[----:B------:R-:W-:Y:S04]  /*48c0*/  PLOP3.LUT P0, PT, PT, PT, UP0, 0x80, 0x8 ;  /* 0x000000000008781c */ /* 0x000fe80003f0f008 */
[----:B------:R-:W-:Y:S07]  /*48d0*/  PLOP3.LUT P0, PT, P0, PT, PT, 0x8, 0x80 ;  /* 0x000000000080781c */ /* 0x000fee000070e170 */
[----:B------:R-:W-:Y:S11]  /*48e0*/  @P2 FSETP.EQ.AND P0, PT, R35, RZ, PT ;  /* 0x000000ff2300220b */ /* 0x000ff60003f02000 */
[----:B------:R-:W-:Y:S02]  /*48f0*/  @!UPT UIADD3 URZ, UPT, UPT, URZ, URZ, URZ ;  /* 0x000000fffffff290 */ /* 0x000fe4000fffe0ff */
.L_x_91:
[----:B------:R-:W4:Y:S01]  /*4900*/  SYNCS.PHASECHK.TRANS64.TRYWAIT P2, [UR6+0x60], R12 ;  /* 0x0000600cff0075a7 */ /* 0x000f220008041106 */
[----:B------:R-:W-:Y:S04]  /*4910*/  ELECT P4, URZ, PT ;  /* 0x0000000000ff782f */ /* 0x000fe80003880000 */
[----:B------:R-:W-:Y:S11]  /*4920*/  PLOP3.LUT P4, PT, P0, P4, PT, 0xf2, 0x2f ;  /* 0x00000000002f781c */ /* 0x000ff60000789e72 */
[----:B------:R-:W-:Y:S02]  /*4930*/  @!UPT UIADD3 URZ, UPT, UPT, URZ, URZ, URZ ;  /* 0x000000fffffff290 */ /* 0x000fe4000fffe0ff */
[----:B-1----:R-:W-:Y:S05]  /*4940*/  @!P4 IADD3 R9, P0, PT, R32, 0x580, RZ ;  /* 0x000005802009c810 */ /* 0x002fea0007f1e0ff */
[----:B--2---:R-:W-:Y:S01]  /*4950*/  @!P4 IMAD.X R0, RZ, RZ, R33, P0 ;  /* 0x000000ffff00c224 */ /* 0x004fe200000e0621 */
[----:B----4-:R-:W-:Y:S07]  /*4960*/  @!P2 BRA `(.L_x_92) ;  /* 0x000000780078a947 */ /* 0x010fee0003800000 */
.L_x_218:
[----:B------:R-:W-:Y:S01]  /*4970*/  @!P4 R2UR UR9, R9 ;  /* 0x000000000909c2ca */ /* 0x000fe200000e0000 */
[----:B------:R-:W-:Y:S01]  /*4980*/  VOTEU.ALL UP1, P4 ;  /* 0x0000000000ff7886 */ /* 0x000fe20002020000 */
[----:B------:R-:W-:Y:S01]  /*4990*/  @!P4 R2UR UR8, R0 ;  /* 0x000000000008c2ca */ /* 0x000fe200000e0000 */
[----:B------:R-:W-:Y:S01]  /*49a0*/  VOTEU.ALL UP2, P4 ;  /* 0x0000000000ff7886 */ /* 0x000fe20002040000 */
[----:B------:R-:W-:Y:S01]  /*49b0*/  UMOV UR14, 0x0 ;  /* 0x00000000000e7882 */ /* 0x000fe20000000000 */
[----:B------:R-:W-:Y:S01]  /*49c0*/  UMOV UR15, 0x10000000 ;  /* 0x10000000000f7882 */ /* 0x000fe20000000000 */
[----:B------:R-:W-:Y:S01]  /*49d0*/  @!UP1 UIADD3 UR48, UPT, UPT, UR6, 0x200, URZ ;  /* 0x0000020006309890 */ /* 0x000fe2000fffe0ff */
[----:B------:R-:W-:Y:S01]  /*49e0*/  @!P4 IMAD.MOV.U32 R0, RZ, RZ, 0x2000 ;  /* 0x00002000ff00c424 */ /* 0x000fe200078e00ff */
[----:B------:R-:W-:Y:S01]  /*49f0*/  UMOV UR52, UR36 ;  /* 0x0000002400347c82 */ /* 0x000fe20008000000 */
[----:B------:R-:W-:Y:S01]  /*4a00*/  @!UP1 UIADD3 UR10, UPT, UPT, UR50, 0x80, URZ ;  /* 0x00000080320a9890 */ /* 0x000fe2000fffe0ff */
[----:B------:R-:W-:Y:S01]  /*4a10*/  @!P4 IADD3 R9, P0, PT, R32, 0x580, RZ ;  /* 0x000005802009c810 */ /* 0x000fe20007f1e0ff */
[----:B------:R-:W-:Y:S01]  /*4a20*/  UMOV UR11, UR51 ;  /* 0x00000033000b7c82 */ /* 0x000fe20008000000 */
[----:B------:R-:W-:Y:S01]  /*4a30*/  UMOV UR12, UR36 ;  /* 0x00000024000c7c82 */ /* 0x000fe20008000000 */
[----:B------:R-:W-:Y:S01]  /*4a40*/  IMAD.U32 R10, RZ, RZ, UR9 ;  /* 0x00000009ff0a7e24 */ /* 0x000fe2000f8e00ff */
[----:B------:R-:W-:Y:S01]  /*4a50*/  UMOV UR9, UR49 ;  /* 0x0000003100097c82 */ /* 0x000fe20008000000 */
[----:B------:R-:W-:Y:S01]  /*4a60*/  IMAD.U32 R11, RZ, RZ, UR8 ;  /* 0x00000008ff0b7e24 */ /* 0x000fe2000f8e00ff */
[----:B------:R-:W-:Y:S02]  /*4a70*/  @!UP1 UIADD3 UR8, UPT, UPT, UR6, 0x1200, URZ ;  /* 0x0000120006089890 */ /* 0x000fe4000fffe0ff */
[----:B------:R-:W-:Y:S01]  /*4a80*/  @!P4 R2UR UR16, R10 ;  /* 0x000000000a10c2ca */ /* 0x000fe200000e0000 */
[----:B------:R-:W-:Y:S01]  /*4a90*/  VOTEU.ALL UP1, P4 ;  /* 0x0000000000ff7886 */ /* 0x000fe20002020000 */
[----:B------:R-:W-:Y:S01]  /*4aa0*/  @!P4 R2UR UR17, R11 ;  /* 0x000000000b11c2ca */ /* 0x000fe200000e0000 */
[----:B------:R-:W-:Y:S11]  /*4ab0*/  UPRMT UR21, UR37, 0x654, UR49 ;  /* 0x0000065425157896 */ /* 0x000ff60008000031 */
[----:B------:R-:W-:Y:S01]  /*4ac0*/  @!UPT UIADD3 URZ, UPT, UPT, URZ, URZ, URZ ;  /* 0x000000fffffff290 */ /* 0x000fe2000fffe0ff */
[----:B------:R2:W-:Y:S01]  /*4ad0*/  @!UP2 UTMALDG.3D [UR48], [UR16], desc[UR14] ;  /* 0x00000e301000a5b4 */ /* 0x0005e20008011000 */
[----:B------:R2:W-:Y:S01]  /*4ae0*/  @!UP1 UTMALDG.3D [UR8], [UR16], desc[UR14] ;  /* 0x00000e08100095b4 */ /* 0x0005e20008011000 */
[----:B------:R4:W-:Y:S01]  /*4af0*/  @!P4 SYNCS.ARRIVE.TRANS64.RED.A0TR RZ, [UR6+0x40], R0 ;  /* 0x00004000ffffc9a7 */ /* 0x0009e20008300406 */
[----:B------:R-:W-:Y:S01]  /*4b00*/  SYNCS.ARRIVE.TRANS64.RED.A1T0 RZ, [UR21], RZ ;  /* 0x000000ffffff79a7 */ /* 0x000fe20008100415 */
[----:B----4-:R-:W-:Y:S01]  /*4b10*/  @!P4 IMAD.X R0, RZ, RZ, R33, P0 ;  /* 0x000000ffff00c224 */ /* 0x010fe200000e0621 */
[----:B------:R-:W4:Y:S02]  /*4b20*/  SYNCS.PHASECHK.TRANS64.TRYWAIT P2, [UR6+0x68], R12 ;  /* 0x0000680cff0075a7 */ /* 0x000f240008041106 */
[----:B--2-4-:R-:W-:Y:S05]  /*4b30*/  @!P2 BRA `(.L_x_93) ;  /* 0x00000078001ca947 */ /* 0x014fea0003800000 */
.L_x_220:
        /* <DEDUP_REMOVED lines=8> */
[----:B------:R-:W-:Y:S01]  /*4bc0*/  @!UP1 UIADD3 UR40, UPT, UPT, UR6, 0x2200, URZ ;  /* 0x0000220006289890 */ /* 0x000fe2000fffe0ff */
[----:B------:R-:W-:Y:S01]  /*4bd0*/  @!P4 IADD3 R9, P0, PT, R32, 0x580, RZ ;  /* 0x000005802009c810 */ /* 0x000fe20007f1e0ff */
[----:B------:R-:W-:Y:S01]  /*4be0*/  UMOV UR43, UR51 ;  /* 0x00000033002b7c82 */ /* 0x000fe20008000000 */
[----:B------:R-:W-:Y:S01]  /*4bf0*/  UMOV UR44, UR36 ;  /* 0x00000024002c7c82 */ /* 0x000fe20008000000 */
[----:B------:R-:W-:Y:S01]  /*4c00*/  @!UP1 UIADD3 UR10, UPT, UPT, UR50, 0x90, URZ ;  /* 0x00000090320a9890 */ /* 0x000fe2000fffe0ff */
[----:B------:R-:W-:Y:S01]  /*4c10*/  IMAD.U32 R10, RZ, RZ, UR9 ;  /* 0x00000009ff0a7e24 */ /* 0x000fe2000f8e00ff */
[----:B------:R-:W-:Y:S01]  /*4c20*/  UMOV UR9, UR41 ;  /* 0x0000002900097c82 */ /* 0x000fe20008000000 */
[----:B------:R-:W-:Y:S01]  /*4c30*/  IMAD.U32 R11, RZ, RZ, UR8 ;  /* 0x00000008ff0b7e24 */ /* 0x000fe2000f8e00ff */
[----:B------:R-:W-:Y:S02]  /*4c40*/  @!UP1 UIADD3 UR8, UPT, UPT, UR6, 0x3200, URZ ;  /* 0x0000320006089890 */ /* 0x000fe4000fffe0ff */
[----:B------:R-:W-:Y:S01]  /*4c50*/  @!P4 R2UR UR18, R10 ;  /* 0x000000000a12c2ca */ /* 0x000fe200000e0000 */
[----:B------:R-:W-:Y:S01]  /*4c60*/  VOTEU.ALL UP1, P4 ;  /* 0x0000000000ff7886 */ /* 0x000fe20002020000 */
[----:B------:R-:W-:Y:S01]  /*4c70*/  @!P4 R2UR UR19, R11 ;  /* 0x000000000b13c2ca */ /* 0x000fe200000e0000 */
[----:B------:R-:W-:Y:S01]  /*4c80*/  UMOV UR11, UR51 ;  /* 0x00000033000b7c82 */ /* 0x000fe20008000000 */
[----:B------:R-:W-:Y:S01]  /*4c90*/  UMOV UR12, UR36 ;  /* 0x00000024000c7c82 */ /* 0x000fe20008000000 */
[----:B------:R-:W-:Y:S10]  /*4ca0*/  UPRMT UR15, UR37, 0x654, UR41 ;  /* 0x00000654250f7896 */ /* 0x000ff40008000029 */
[----:B------:R2:W-:Y:S01]  /*4cb0*/  @!UP2 UTMALDG.3D [UR40], [UR18], desc[UR16] ;  /* 0x000010281200a5b4 */ /* 0x0005e20008011000 */
[----:B------:R2:W-:Y:S01]  /*4cc0*/  @!UP1 UTMALDG.3D [UR8], [UR18], desc[UR16] ;  /* 0x00001008120095b4 */ /* 0x0005e20008011000 */
[----:B------:R4:W-:Y:S01]  /*4cd0*/  @!P4 SYNCS.ARRIVE.TRANS64.RED.A0TR RZ, [UR6+0x48], R0 ;  /* 0x00004800ffffc9a7 */ /* 0x0009e20008300406 */
[----:B------:R-:W-:Y:S01]  /*4ce0*/  SYNCS.ARRIVE.TRANS64.RED.A1T0 RZ, [UR15], RZ ;  /* 0x000000ffffff79a7 */ /* 0x000fe2000810040f */
[----:B----4-:R-:W-:Y:S01]  /*4cf0*/  @!P4 IMAD.X R0, RZ, RZ, R33, P0 ;  /* 0x000000ffff00c224 */ /* 0x010fe200000e0621 */
[----:B------:R-:W4:Y:S02]  /*4d00*/  SYNCS.PHASECHK.TRANS64.TRYWAIT P2, [UR6+0x70], R12 ;  /* 0x0000700cff0075a7 */ /* 0x000f240008041106 */
[----:B--2-4-:R-:W-:Y:S05]  /*4d10*/  @!P2 BRA `(.L_x_94) ;  /* 0x0000007400bca947 */ /* 0x014fea0003800000 */
.L_x_222:
        /* <DEDUP_REMOVED lines=11> */
[----:B------:R-:W-:Y:S02]  /*4dd0*/  @!UP1 UIADD3 UR10, UPT, UPT, UR50, 0xa0, URZ ;  /* 0x000000a0320a9890 */ /* 0x000fe4000fffe0ff */
        /* <DEDUP_REMOVED lines=17> */
.L_x_224:
        /* <DEDUP_REMOVED lines=9> */
[----:B------:R-:W-:Y:S01]  /*4f80*/  SHF.L.U32 R20, RZ, 0x1f, RZ ;  /* 0x0000001fff147819 */ /* 0x000fe200000006ff */
[----:B------:R-:W-:Y:S01]  /*4f90*/  UMOV UR27, UR51 ;  /* 0x00000033001b7c82 */ /* 0x000fe20008000000 */
[----:B------:R-:W-:Y:S01]  /*4fa0*/  UMOV UR28, UR36 ;  /* 0x00000024001c7c82 */ /* 0x000fe20008000000 */
[----:B------:R-:W-:Y:S01]  /*4fb0*/  @!UP1 UIADD3 UR10, UPT, UPT, UR50, 0xb0, URZ ;  /* 0x000000b0320a9890 */ /* 0x000fe2000fffe0ff */
[----:B------:R-:W-:Y:S01]  /*4fc0*/  IMAD.U32 R10, RZ, RZ, UR9 ;  /* 0x00000009ff0a7e24 */ /* 0x000fe2000f8e00ff */
[----:B------:R-:W-:Y:S01]  /*4fd0*/  UMOV UR9, UR25 ;  /* 0x0000001900097c82 */ /* 0x000fe20008000000 */
[----:B------:R-:W-:Y:S01]  /*4fe0*/  IMAD.U32 R11, RZ, RZ, UR8 ;  /* 0x00000008ff0b7e24 */ /* 0x000fe2000f8e00ff */
[----:B------:R-:W-:Y:S01]  /*4ff0*/  @!UP1 UIADD3 UR8, UPT, UPT, UR6, 0x7200, URZ ;  /* 0x0000720006089890 */ /* 0x000fe2000fffe0ff */
[----:B------:R-:W-:Y:S01]  /*5000*/  @!P4 IADD3 R9, P0, PT, R32, 0x580, RZ ;  /* 0x000005802009c810 */ /* 0x000fe20007f1e0ff */
[----:B------:R-:W-:Y:S01]  /*5010*/  VOTEU.ALL UP1, P4 ;  /* 0x0000000000ff7886 */ /* 0x000fe20002020000 */
[----:B------:R-:W-:Y:S01]  /*5020*/  @!P4 R2UR UR18, R10 ;  /* 0x000000000a12c2ca */ /* 0x000fe200000e0000 */
[----:B------:R-:W-:Y:S01]  /*5030*/  UMOV UR11, UR51 ;  /* 0x00000033000b7c82 */ /* 0x000fe20008000000 */
[----:B------:R-:W-:Y:S01]  /*5040*/  @!P4 R2UR UR19, R11 ;  /* 0x000000000b13c2ca */ /* 0x000fe200000e0000 */
[----:B------:R-:W-:Y:S01]  /*5050*/  UMOV UR12, UR36 ;  /* 0x00000024000c7c82 */ /* 0x000fe20008000000 */
[----:B------:R-:W-:Y:S11]  /*5060*/  UPRMT UR13, UR37, 0x654, UR25 ;  /* 0x00000654250d7896 */ /* 0x000ff60008000019 */
[----:B------:R2:W-:Y:S01]  /*5070*/  @!UP2 UTMALDG.3D [UR24], [UR18], desc[UR16] ;  /* 0x000010181200a5b4 */ /* 0x0005e20008011000 */
[----:B------:R2:W-:Y:S01]  /*5080*/  @!UP1 UTMALDG.3D [UR8], [UR18], desc[UR16] ;  /* 0x00001008120095b4 */ /* 0x0005e20008011000 */
[----:B------:R4:W-:Y:S01]  /*5090*/  @!P4 SYNCS.ARRIVE.TRANS64.RED.A0TR RZ, [UR6+0x58], R0 ;  /* 0x00005800ffffc9a7 */ /* 0x0009e20008300406 */
[----:B------:R-:W-:Y:S01]  /*50a0*/  SYNCS.ARRIVE.TRANS64.RED.A1T0 RZ, [UR13], RZ ;  /* 0x000000ffffff79a7 */ /* 0x000fe2000810040d */
[----:B----4-:R-:W-:Y:S01]  /*50b0*/  @!P4 IMAD.X R0, RZ, RZ, R33, P0 ;  /* 0x000000ffff00c224 */ /* 0x010fe200000e0621 */
[----:B------:R-:W4:Y:S02]  /*50c0*/  SYNCS.PHASECHK.TRANS64.TRYWAIT P2, [UR6+0x60], R20 ;  /* 0x00006014ff0075a7 */ /* 0x000f240008041106 */
[----:B--2-4-:R-:W-:Y:S05]  /*50d0*/  @!P2 BRA `(.L_x_96) ;  /* 0x0000007000fca947 */ /* 0x014fea0003800000 */
.L_x_226:
        /* <DEDUP_REMOVED lines=12> */
[----:B------:R-:W-:Y:S01]  /*51a0*/  UMOV UR20, UR36 ;  /* 0x0000002400147c82 */ /* 0x000fe20008000000 */
[----:B------:R-:W-:Y:S01]  /*51b0*/  IMAD.U32 R10, RZ, RZ, UR9 ;  /* 0x00000009ff0a7e24 */ /* 0x000fe2000f8e00ff */
[----:B------:R-:W-:Y:S01]  /*51c0*/  @!UP1 UIADD3 UR10, UPT, UPT, UR50, 0xc0, URZ ;  /* 0x000000c0320a9890 */ /* 0x000fe2000fffe0ff */
[----:B------:R-:W-:Y:S01]  /*51d0*/  IMAD.U32 R11, RZ, RZ, UR8 ;  /* 0x00000008ff0b7e24 */ /* 0x000fe2000f8e00ff */
[----:B------:R-:W-:Y:S02]  /*51e0*/  @!UP1 UIADD3 UR8, UPT, UPT, UR6, 0x1200, URZ ;  /* 0x0000120006089890 */ /* 0x000fe4000fffe0ff */
[----:B------:R-:W-:Y:S01]  /*51f0*/  @!P4 R2UR UR26, R10 ;  /* 0x000000000a1ac2ca */ /* 0x000fe200000e0000 */
[----:B------:R-:W-:Y:S01]  /*5200*/  VOTEU.ALL UP1, P4 ;  /* 0x0000000000ff7886 */ /* 0x000fe20002020000 */
[----:B------:R-:W-:Y:S01]  /*5210*/  @!P4 R2UR UR27, R11 ;  /* 0x000000000b1bc2ca */ /* 0x000fe200000e0000 */
[----:B------:R-:W-:Y:S01]  /*5220*/  UMOV UR9, UR49 ;  /* 0x0000003100097c82 */ /* 0x000fe20008000000 */
[----:B------:R-:W-:Y:S01]  /*5230*/  UMOV UR11, UR51 ;  /* 0x00000033000b7c82 */ /* 0x000fe20008000000 */
[----:B------:R-:W-:Y:S10]  /*5240*/  UMOV UR12, UR36 ;  /* 0x00000024000c7c82 */ /* 0x000ff40008000000 */
[----:B------:R2:W-:Y:S01]  /*5250*/  @!UP2 UTMALDG.3D [UR16], [UR26], desc[UR22] ;  /* 0x000016101a00a5b4 */ /* 0x0005e20008011000 */
[----:B------:R2:W-:Y:S01]  /*5260*/  @!UP1 UTMALDG.3D [UR8], [UR26], desc[UR22] ;  /* 0x000016081a0095b4 */ /* 0x0005e20008011000 */
[----:B------:R4:W-:Y:S01]  /*5270*/  @!P4 SYNCS.ARRIVE.TRANS64.RED.A0TR RZ, [UR6+0x40], R0 ;  /* 0x00004000ffffc9a7 */ /* 0x0009e20008300406 */
[----:B------:R-:W-:Y:S01]  /*5280*/  SYNCS.ARRIVE.TRANS64.RED.A1T0 RZ, [UR21], RZ ;  /* 0x000000ffffff79a7 */ /* 0x000fe20008100415 */
[----:B----4-:R-:W-:Y:S01]  /*5290*/  @!P4 IMAD.X R0, RZ, RZ, R33, P0 ;  /* 0x000000ffff00c224 */ /* 0x010fe200000e0621 */
[----:B------:R-:W4:Y:S02]  /*52a0*/  SYNCS.PHASECHK.TRANS64.TRYWAIT P2, [UR6+0x68], R20 ;  /* 0x00006814ff0075a7 */ /* 0x000f240008041106 */
[----:B--2-4-:R-:W-:Y:S05]  /*52b0*/  @!P2 BRA `(.L_x_97) ;  /* 0x00000070009ca947 */ /* 0x014fea0003800000 */
.L_x_228:
        /* <DEDUP_REMOVED lines=16> */
[----:B------:R-:W-:Y:S01]  /*53c0*/  @!UP1 UIADD3 UR8, UPT, UPT, UR6, 0x3200, URZ ;  /* 0x0000320006089890 */ /* 0x000fe2000fffe0ff */
[----:B------:R-:W-:Y:S01]  /*53d0*/  @!P4 IMAD.X R21, RZ, RZ, R33, P0 ;  /* 0x000000ffff15c224 */ /* 0x000fe200000e0621 */
        /* <DEDUP_REMOVED lines=10> */
[----:B------:R-:W4:Y:S02]  /*5480*/  SYNCS.PHASECHK.TRANS64.TRYWAIT P2, [UR6+0x70], R20 ;  /* 0x00007014ff0075a7 */ /* 0x000f240008041106 */
[----:B--2-4-:R-:W-:Y:S05]  /*5490*/  @!P2 BRA `(.L_x_98) ;  /* 0x00000070003ca947 */ /* 0x014fea0003800000 */
.L_x_230:
[----:B------:R-:W2:Y:S01]  /*54a0*/  LDC.64 R14, c[0x0][0xb10] ;  /* 0x0002c400ff0e7b82 */ /* 0x000ea20000000a00 */
[----:B------:R-:W-:Y:S01]  /*54b0*/  @!P4 R2UR UR9, R34 ;  /* 0x000000002209c2ca */ /* 0x000fe200000e0000 */
[----:B------:R-:W-:Y:S01]  /*54c0*/  VOTEU.ALL UP1, P4 ;  /* 0x0000000000ff7886 */ /* 0x000fe20002020000 */
[----:B------:R-:W-:Y:S01]  /*54d0*/  @!P4 R2UR UR8, R21 ;  /* 0x000000001508c2ca */ /* 0x000fe200000e0000 */
[----:B------:R-:W-:Y:S01]  /*54e0*/  VOTEU.ALL UP2, P4 ;  /* 0x0000000000ff7886 */ /* 0x000fe20002040000 */
[----:B------:R-:W-:Y:S03]  /*54f0*/  UMOV UR22, 0x0 ;  /* 0x0000000000167882 */ /* 0x000fe60000000000 */
[----:B------:R-:W4:Y:S01]  /*5500*/  LDC.64 R10, c[0x0][0xb18] ;  /* 0x0002c600ff0a7b82 */ /* 0x000f220000000a00 */
[----:B------:R-:W-:Y:S01]  /*5510*/  @!UP1 UIADD3 UR18, UPT, UPT, UR50, 0x60, URZ ;  /* 0x0000006032129890 */ /* 0x000fe2000fffe0ff */
[----:B------:R-:W-:Y:S01]  /*5520*/  @!P4 IMAD.MOV.U32 R21, RZ, RZ, 0x2000 ;  /* 0x00002000ff15c424 */ /* 0x000fe200078e00ff */
[----:B------:R-:W-:Y:S01]  /*5530*/  @!UP1 UIADD3 UR16, UPT, UPT, UR6, 0x4200, URZ ;  /* 0x0000420006109890 */ /* 0x000fe2000fffe0ff */
[----:B------:R-:W-:Y:S01]  /*5540*/  @P3 SHF.R.U32.HI R24, RZ, 0x10, R29 ;  /* 0x00000010ff183819 */ /* 0x000fe2000001161d */
[----:B------:R-:W-:Y:S03]  /*5550*/  UMOV UR23, 0x10000000 ;  /* 0x1000000000177882 */ /* 0x000fe60000000000 */
[----:B------:R-:W5:Y:S01]  /*5560*/  @!P1 LDC R0, c[0x0][0xb20] ;  /* 0x0002c800ff009b82 */ /* 0x000f620000000800 */
[----:B------:R-:W-:Y:S01]  /*5570*/  UMOV UR17, UR33 ;  /* 0x0000002100117c82 */ /* 0x000fe20008000000 */
[----:B------:R-:W-:Y:S01]  /*5580*/  IMAD.U32 R36, RZ, RZ, UR9 ;  /* 0x00000009ff247e24 */ /* 0x000fe2000f8e00ff */
[----:B------:R-:W-:Y:S05]  /*5590*/  UMOV UR19, UR51 ;  /* 0x0000003300137c82 */ /* 0x000fea0008000000 */
[----:B-1----:R-:W1:Y:S01]  /*55a0*/  @!P1 LDC R3, c[0x0][0xb0c] ;  /* 0x0002c300ff039b82 */ /* 0x002e620000000800 */
[----:B------:R-:W-:Y:S01]  /*55b0*/  IMAD.U32 R37, RZ, RZ, UR8 ;  /* 0x00000008ff257e24 */ /* 0x000fe2000f8e00ff */
[----:B------:R-:W-:Y:S01]  /*55c0*/  UMOV UR20, UR36 ;  /* 0x0000002400147c82 */ /* 0x000fe20008000000 */
[----:B------:R-:W-:Y:S01]  /*55d0*/  @!P4 R2UR UR26, R36 ;  /* 0x00000000241ac2ca */ /* 0x000fe200000e0000 */
[----:B------:R-:W-:Y:S01]  /*55e0*/  @!UP1 UIADD3 UR10, UPT, UPT, UR50, 0xe0, URZ ;  /* 0x000000e0320a9890 */ /* 0x000fe2000fffe0ff */
[----:B------:R-:W-:Y:S01]  /*55f0*/  VIADD R27, R27, 0x1 ;  /* 0x000000011b1b7836 */ /* 0x000fe20000000000 */
[----:B------:R-:W-:Y:S01]  /*5600*/  @!P4 R2UR UR27, R37 ;  /* 0x00000000251bc2ca */ /* 0x000fe200000e0000 */
[----:B------:R-:W-:Y:S01]  /*5610*/  @!UP1 UIADD3 UR8, UPT, UPT, UR6, 0x5200, URZ ;  /* 0x0000520006089890 */ /* 0x000fe2000fffe0ff */
[----:B------:R-:W-:Y:S01]  /*5620*/  VOTEU.ALL UP1, P4 ;  /* 0x0000000000ff7886 */ /* 0x000fe20002020000 */
[----:B------:R-:W-:Y:S01]  /*5630*/  UMOV UR9, UR33 ;  /* 0x0000002100097c82 */ /* 0x000fe20008000000 */
[----:B------:R-:W-:Y:S01]  /*5640*/  UMOV UR11, UR51 ;  /* 0x00000033000b7c82 */ /* 0x000fe20008000000 */
[----:B------:R-:W-:Y:S08]  /*5650*/  UMOV UR12, UR36 ;  /* 0x00000024000c7c82 */ /* 0x000ff00008000000 */
[----:B------:R1:W-:Y:S02]  /*5660*/  @!UP2 UTMALDG.3D [UR16], [UR26], desc[UR22] ;  /* 0x000016101a00a5b4 */ /* 0x0003e40008011000 */
[----:B-1----:R-:W-:Y:S01]  /*5670*/  @!P1 ISETP.NE.AND P2, PT, R3, 0x1, PT ;  /* 0x000000010300980c */ /* 0x002fe20003f45270 */
[C---:B--2---:R-:W-:Y:S01]  /*5680*/  @!P1 IMAD.HI.U32 R14, R13.reuse, R14, RZ ;  /* 0x0000000e0d0e9227 */ /* 0x044fe200078e00ff */
[----:B----4-:R-:W-:Y:S01]  /*5690*/  @!P1 ISETP.NE.AND P0, PT, R10, 0x1, PT ;  /* 0x000000010a00980c */ /* 0x010fe20003f05270 */
[----:B------:R1:W-:Y:S01]  /*56a0*/  @!UP1 UTMALDG.3D [UR8], [UR26], desc[UR22] ;  /* 0x000016081a0095b4 */ /* 0x0003e20008011000 */
[----:B------:R1:W-:Y:S01]  /*56b0*/  @!P4 SYNCS.ARRIVE.TRANS64.RED.A0TR RZ, [UR6+0x50], R21 ;  /* 0x00005015ffffc9a7 */ /* 0x0003e20008300406 */
[C---:B------:R-:W-:Y:S01]  /*56c0*/  @!P1 IMAD.HI.U32 R11, R8.reuse, R11, RZ ;  /* 0x0000000b080b9227 */ /* 0x040fe200078e00ff */
[----:B------:R-:W-:Y:S04]  /*56d0*/  @!P1 SHF.R.U32.HI R14, RZ, R15, R14 ;  /* 0x0000000fff0e9219 */ /* 0x000fe8000001160e */
[----:B-----5:R-:W-:Y:S02]  /*56e0*/  @!P1 SHF.R.U32.HI R9, RZ, R0, R11 ;  /* 0x00000000ff099219 */ /* 0x020fe4000001160b */
[----:B------:R-:W-:Y:S02]  /*56f0*/  @!P1 SEL R14, R13, R14, !P2 ;  /* 0x0000000e0d0e9207 */ /* 0x000fe40005000000 */
[----:B------:R-:W-:Y:S05]  /*5700*/  @!P1 SEL R9, R8, R9, !P0 ;  /* 0x0000000908099207 */ /* 0x000fea0004000000 */
[----:B------:R-:W-:Y:S01]  /*5710*/  @!P1 IMAD.IADD R0, R9, 0x1, -R14 ;  /* 0x0000000109009824 */ /* 0x000fe200078e0a0e */
[----:B------:R-:W-:Y:S01]  /*5720*/  SYNCS.ARRIVE.TRANS64.RED.A1T0 RZ, [UR14], RZ ;  /* 0x000000ffffff79a7 */ /* 0x000fe2000810040e */
[----:B------:R-:W-:Y:S02]  /*5730*/  @!P1 IMAD.IADD R9, R14, 0x1, -R9 ;  /* 0x000000010e099824 */ /* 0x000fe400078e0a09 */
[----:B------:R-:W-:Y:S02]  /*5740*/  @!P1 IMAD R13, R0, R3, R13 ;  /* 0x00000003000d9224 */ /* 0x000fe400078e020d */
[----:B------:R-:W-:Y:S01]  /*5750*/  @!P1 IMAD R8, R9, R10, R8 ;  /* 0x0000000a09089224 */ /* 0x000fe200078e0208 */
[----:B------:R-:W2:Y:S02]  /*5760*/  SYNCS.PHASECHK.TRANS64.TRYWAIT P5, [UR6+0x78], R20 ;  /* 0x00007814ff0075a7 */ /* 0x000ea400080a1106 */
[----:B-12---:R-:W-:Y:S05]  /*5770*/  @!P5 BRA `(.L_x_99) ;  /* 0x0000006c009cd947 */ /* 0x006fea0003800000 */
.L_x_232:
[----:B-1----:R-:W-:Y:S01]  /*5780*/  @!P4 IADD3 R3, P0, PT, R32, 0x580, RZ ;  /* 0x000005802003c810 */ /* 0x002fe20007f1e0ff */
[----:B------:R-:W-:Y:S01]  /*5790*/  VOTEU.ALL UP1, P4 ;  /* 0x0000000000ff7886 */ /* 0x000fe20002020000 */
[----:B------:R-:W-:Y:S01]  /*57a0*/  VOTEU.ALL UP2, P4 ;  /* 0x0000000000ff7886 */ /* 0x000fe20002040000 */
[----:B------:R-:W-:Y:S01]  /*57b0*/  UMOV UR14, 0x0 ;  /* 0x00000000000e7882 */ /* 0x000fe20000000000 */
[----:B------:R-:W-:Y:S01]  /*57c0*/  @!P4 R2UR UR9, R3 ;  /* 0x000000000309c2ca */ /* 0x000fe200000e0000 */
[----:B------:R-:W-:Y:S01]  /*57d0*/  @!P4 IMAD.X R0, RZ, RZ, R33, P0 ;  /* 0x000000ffff00c224 */ /* 0x000fe200000e0621 */
[----:B------:R-:W-:Y:S01]  /*57e0*/  @!UP1 UIADD3 UR18, UPT, UPT, UR50, 0x70, URZ ;  /* 0x0000007032129890 */ /* 0x000fe2000fffe0ff */
[----:B------:R-:W-:Y:S01]  /*57f0*/  ISETP.NE.AND P0, PT, R27, 0x2, PT ;  /* 0x000000021b00780c */ /* 0x000fe20003f05270 */
[----:B------:R-:W-:Y:S01]  /*5800*/  @!UP1 UIADD3 UR16, UPT, UPT, UR6, 0x6200, URZ ;  /* 0x0000620006109890 */ /* 0x000fe2000fffe0ff */
[----:B------:R-:W-:Y:S01]  /*5810*/  IMAD.IADD R20, R8, 0x1, R66 ;  /* 0x0000000108147824 */ /* 0x000fe200078e0242 */
[----:B------:R-:W-:Y:S01]  /*5820*/  @!P4 R2UR UR8, R0 ;  /* 0x000000000008c2ca */ /* 0x000fe200000e0000 */
[----:B------:R-:W-:Y:S01]  /*5830*/  UMOV UR15, 0x10000000 ;  /* 0x10000000000f7882 */ /* 0x000fe20000000000 */
[----:B------:R-:W-:Y:S01]  /*5840*/  UMOV UR17, UR25 ;  /* 0x0000001900117c82 */ /* 0x000fe20008000000 */
[----:B------:R-:W-:Y:S01]  /*5850*/  UMOV UR19, UR51 ;  /* 0x0000003300137c82 */ /* 0x000fe20008000000 */
[----:B------:R-:W-:Y:S01]  /*5860*/  UMOV UR20, UR36 ;  /* 0x0000002400147c82 */ /* 0x000fe20008000000 */
[----:B------:R-:W-:Y:S01]  /*5870*/  @!UP1 UIADD3 UR10, UPT, UPT, UR50, 0xf0, URZ ;  /* 0x000000f0320a9890 */ /* 0x000fe2000fffe0ff */
[----:B------:R-:W-:Y:S01]  /*5880*/  SEL R0, RZ, 0x1, P0 ;  /* 0x00000001ff007807 */ /* 0x000fe20000000000 */
[----:B------:R-:W-:Y:S01]  /*5890*/  IMAD.U32 R10, RZ, RZ, UR9 ;  /* 0x00000009ff0a7e24 */ /* 0x000fe2000f8e00ff */
[----:B------:R-:W-:Y:S01]  /*58a0*/  UMOV UR9, UR25 ;  /* 0x0000001900097c82 */ /* 0x000fe20008000000 */
[----:B------:R-:W-:Y:S01]  /*58b0*/  UMOV UR11, UR51 ;  /* 0x00000033000b7c82 */ /* 0x000fe20008000000 */
[----:B------:R-:W-:Y:S01]  /*58c0*/  UMOV UR12, UR36 ;  /* 0x00000024000c7c82 */ /* 0x000fe20008000000 */
[----:B------:R-:W-:Y:S01]  /*58d0*/  @P3 R2UR UR36, R24 ;  /* 0x00000000182432ca */ /* 0x000fe200000e0000 */
[----:B------:R-:W-:Y:S01]  /*58e0*/  IMAD.IADD R21, R13, 0x1, R68 ;  /* 0x000000010d157824 */ /* 0x000fe200078e0244 */
[----:B------:R-:W-:Y:S01]  /*58f0*/  @!P4 R2UR UR22, R10 ;  /* 0x000000000a16c2ca */ /* 0x000fe200000e0000 */
[----:B------:R-:W-:Y:S01]  /*5900*/  IMAD.U32 R11, RZ, RZ, UR8 ;  /* 0x00000008ff0b7e24 */ /* 0x000fe2000f8e00ff */
[----:B------:R-:W-:Y:S01]  /*5910*/  @!UP1 UIADD3 UR8, UPT, UPT, UR6, 0x7200, URZ ;  /* 0x0000720006089890 */ /* 0x000fe2000fffe0ff */
[----:B------:R-:W-:Y:S01]  /*5920*/  LOP3.LUT R25, R25, R0, RZ, 0x3c, !PT ;  /* 0x0000000019197212 */ /* 0x000fe200078e3cff */
[----:B------:R-:W-:Y:S01]  /*5930*/  VOTEU.ALL UP1, P4 ;  /* 0x0000000000ff7886 */ /* 0x000fe20002020000 */
[----:B------:R-:W-:Y:S02]  /*5940*/  SEL R27, R27, RZ, P0 ;  /* 0x000000ff1b1b7207 */ /* 0x000fe40000000000 */
[----:B------:R-:W-:Y:S11]  /*5950*/  @!P4 R2UR UR23, R11 ;  /* 0x000000000b17c2ca */ /* 0x000ff600000e0000 */
[----:B------:R-:W-:Y:S02]  /*5960*/  @!UPT UIADD3 URZ, UPT, UPT, URZ, URZ, URZ ;  /* 0x000000fffffff290 */ /* 0x000fe4000fffe0ff */
[----:B------:R2:W-:Y:S01]  /*5970*/  @!UP2 UTMALDG.3D [UR16], [UR22], desc[UR14] ;  /* 0x00000e101600a5b4 */ /* 0x0005e20008011000 */
[----:B------:R2:W-:Y:S01]  /*5980*/  @!UP1 UTMALDG.3D [UR8], [UR22], desc[UR14] ;  /* 0x00000e08160095b4 */ /* 0x0005e20008011000 */
[----:B------:R2:W-:Y:S01]  /*5990*/  @!P4 SYNCS.ARRIVE.TRANS64.RED.A0TR RZ, [UR6+0x58], R23 ;  /* 0x00005817ffffc9a7 */ /* 0x0005e20008300406 */
[----:B------:R-:W-:Y:S01]  /*59a0*/  UPLOP3.LUT UP1, UPT, UPT, UPT, UPT, 0x80, 0x8 ;  /* 0x000000000008789c */ /* 0x000fe20003f2f070 */
[----:B------:R-:W-:Y:S01]  /*59b0*/  SYNCS.ARRIVE.TRANS64.RED.A1T0 RZ, [UR13], RZ ;  /* 0x000000ffffff79a7 */ /* 0x000fe2000810040d */
[----:B------:R-:W-:Y:S09]  /*59c0*/  @P3 BRA `(.L_x_100) ;  /* 0xffffffe800483947 */ /* 0x000ff2000383ffff */
[----:B------:R-:W1:Y:S02]  /*59d0*/  SYNCS.PHASECHK.TRANS64.TRYWAIT P0, [UR6+0x60], R12 ;  /* 0x0000600cff0075a7 */ /* 0x000e640008001106 */
[----:B-1----:R-:W-:Y:S05]  /*59e0*/  @!P0 BRA `(.L_x_101) ;  /* 0x0000006c00188947 */ /* 0x002fea0003800000 */
.L_x_234:
[----:B------:R-:W4:Y:S02]  /*59f0*/  SYNCS.PHASECHK.TRANS64.TRYWAIT P0, [UR6+0x68], R12 ;  /* 0x0000680cff0075a7 */ /* 0x000f240008001106 */
[----:B----4-:R-:W-:Y:S05]  /*5a00*/  @!P0 BRA `(.L_x_102) ;  /* 0x0000006c00288947 */ /* 0x010fea0003800000 */
.L_x_236:
[----:B------:R-:W4:Y:S01]  /*5a10*/  SYNCS.PHASECHK.TRANS64.TRYWAIT P0, [UR6+0x70], R12 ;  /* 0x0000700cff0075a7 */ /* 0x000f220008001106 */
[----:B------:R-:W-:Y:S01]  /*5a20*/  HFMA2 R0, -RZ, RZ, 0, 5.9604644775390625e-08 ;  /* 0x00000001ff007431 */ /* 0x000fe200000001ff */
[----:B----4-:R-:W-:Y:S06]  /*5a30*/  @!P0 BRA `(.L_x_103) ;  /* 0x0000006c00348947 */ /* 0x010fec0003800000 */
.L_x_238:
[----:B------:R-:W-:Y:S02]  /*5a40*/  MOV R2, UR6 ;  /* 0x0000000600027c02 */ /* 0x000fe40008000f00 */
[----:B-1----:R-:W-:-:S07]  /*5a50*/  SHF.L.U32 R3, R0, 0x1f, RZ ;  /* 0x0000001f00037819 */ /* 0x002fce00000006ff */
.L_x_104:
[----:B-1----:R1:W4:Y:S02]  /*5a60*/  SYNCS.PHASECHK.TRANS64.TRYWAIT P0, [R2+URZ+0x78], R3 ;  /* 0x00007803020075a7 */ /* 0x00232400080011ff */
[----:B----4-:R-:W-:Y:S05]  /*5a70*/  @!P0 NANOSLEEP.SYNCS 0x989680 ;  /* 0x009896800000895d */ /* 0x010fea0003900000 */
[----:B------:R-:W4:Y:S02]  /*5a80*/  @!P0 SYNCS.PHASECHK.TRANS64 P0, [R2+URZ+0x78], R3 ;  /* 0x00007803020085a7 */ /* 0x000f2400080010ff */
[----:B--2-4-:R-:W-:Y:S05]  /*5a90*/  @P0 EXIT ;  /* 0x000000000000094d */ /* 0x014fea0003800000 */
[----:B------:R-:W-:Y:S05]  /*5aa0*/  BRA `(.L_x_104) ;  /* 0xfffffffc00ec7947 */ /* 0x000fea000383ffff */
.L_x_85:
[----:B------:R-:W-:-:S06]  /*5ab0*/  UISETP.GE.AND UP1, UPT, UR10, 0x4, UPT ;  /* 0x000000040a00788c */ /* 0x000fcc000bf26270 */
[----:B------:R-:W-:-:S13]  /*5ac0*/  PLOP3.LUT P0, PT, PT, PT, UP1, 0x80, 0x8 ;  /* 0x000000000008781c */ /* 0x000fda0003f0f018 */
[----:B------:R-:W-:Y:S05]  /*5ad0*/  @!P0 EXIT ;  /* 0x000000000000894d */ /* 0x000fea0003800000 */
[----:B------:R-:W-:Y:S01]  /*5ae0*/  BAR.SYNC.DEFER_BLOCKING 0x6, 0xa0 ;  /* 0x0182800000007b1d */ /* 0x000fe20000010000 */
[C---:B------:R-:W-:Y:S01]  /*5af0*/  IMAD.SHL.U32 R4, R80.reuse, 0x10, RZ ;  /* 0x0000001050047824 */ /* 0x040fe200078e00ff */
[C---:B------:R-:W-:Y:S01]  /*5b00*/  LOP3.LUT R81, R80.reuse, 0x60, RZ, 0xc0, !PT ;  /* 0x0000006050517812 */ /* 0x040fe200078ec0ff */
[C---:B------:R-:W-:Y:S01]  /*5b10*/  IMAD.SHL.U32 R3, R80.reuse, 0x2, RZ ;  /* 0x0000000250037824 */ /* 0x040fe200078e00ff */
[----:B------:R-:W-:Y:S01]  /*5b20*/  LOP3.LUT R78, R80, 0x2, RZ, 0xc0, !PT ;  /* 0x00000002504e7812 */ /* 0x000fe200078ec0ff */
[----:B------:R-:W-:Y:S01]  /*5b30*/  IMAD.SHL.U32 R5, R72, 0x200, RZ ;  /* 0x0000020048057824 */ /* 0x000fe200078e00ff */
[----:B------:R-:W-:Y:S02]  /*5b40*/  UMOV UR49, 0x400 ;  /* 0x0000040000317882 */ /* 0x000fe40000000000 */
[----:B------:R-:W1:Y:S01]  /*5b50*/  LDC R71, c[0x0][0x370] ;  /* 0x0000dc00ff477b82 */ /* 0x000e620000000800 */
[----:B------:R-:W-:Y:S01]  /*5b60*/  ULEA UR49, UR37, UR49, 0x18 ;  /* 0x0000003125317291 */ /* 0x000fe2000f8ec0ff */
[----:B------:R-:W-:Y:S01]  /*5b70*/  LOP3.LUT R2, R4, 0x590, RZ, 0xc0, !PT ;  /* 0x0000059004027812 */ /* 0x000fe200078ec0ff */
[----:B------:R-:W-:Y:S01]  /*5b80*/  IMAD.U32 R33, R80, 0x10000, RZ ;  /* 0x0001000050217824 */ /* 0x000fe200078e00ff */
[----:B------:R-:W-:Y:S01]  /*5b90*/  LOP3.LUT R4, R4, 0x60, RZ, 0xc0, !PT ;  /* 0x0000006004047812 */ /* 0x000fe200078ec0ff */
[----:B------:R-:W-:Y:S01]  /*5ba0*/  UIADD3 UR4, UPT, UPT, UR49, 0x200, URZ ;  /* 0x0000020031047890 */ /* 0x000fe2000fffe0ff */
[----:B------:R-:W-:Y:S01]  /*5bb0*/  LOP3.LUT R2, R2, 0x200, R5, 0xf8, !PT ;  /* 0x0000020002027812 */ /* 0x000fe200078ef805 */
[----:B------:R-:W-:Y:S01]  /*5bc0*/  IMAD.MOV.U32 R30, RZ, RZ, RZ ;  /* 0x000000ffff1e7224 */ /* 0x000fe200078e00ff */
[----:B------:R-:W2:Y:S01]  /*5bd0*/  LDC R28, c[0x0][0xb0c] ;  /* 0x0002c300ff1c7b82 */ /* 0x000ea20000000800 */
[----:B------:R-:W-:Y:S01]  /*5be0*/  LOP3.LUT R3, R4, 0xc, R3, 0xf8, !PT ;  /* 0x0000000c04037812 */ /* 0x000fe200078ef803 */
[----:B------:R-:W-:Y:S01]  /*5bf0*/  IMAD.MOV.U32 R76, RZ, RZ, RZ ;  /* 0x000000ffff4c7224 */ /* 0x000fe200078e00ff */
[----:B------:R-:W-:Y:S01]  /*5c00*/  SHF.L.U32 R4, R72, 0x15, RZ ;  /* 0x0000001548047819 */ /* 0x000fe200000006ff */
[----:B------:R-:W-:Y:S01]  /*5c10*/  IMAD.U32 R73, RZ, RZ, UR4 ;  /* 0x00000004ff497e24 */ /* 0x000fe2000f8e00ff */
[----:B------:R-:W-:Y:S01]  /*5c20*/  LOP3.LUT R2, R2, R3, RZ, 0xfc, !PT ;  /* 0x0000000302027212 */ /* 0x000fe200078efcff */
[----:B------:R-:W-:Y:S01]  /*5c30*/  IMAD.MOV.U32 R75, RZ, RZ, RZ ;  /* 0x000000ffff4b7224 */ /* 0x000fe200078e00ff */
[----:B------:R-:W-:Y:S01]  /*5c40*/  LOP3.LUT R4, R4, 0x200000, RZ, 0xc0, !PT ;  /* 0x0020000004047812 */ /* 0x000fe200078ec0ff */
[----:B------:R-:W3:Y:S01]  /*5c50*/  LDC R69, c[0x0][0xb20] ;  /* 0x0002c800ff457b82 */ /* 0x000ee20000000800 */
[----:B------:R-:W4:Y:S01]  /*5c60*/  LDS R0, [UR49+0x140] ;  /* 0x00014031ff007984 */ /* 0x000f220008000800 */
[----:B------:R-:W-:Y:S01]  /*5c70*/  LOP3.LUT R80, R80, 0x4, RZ, 0xc0, !PT ;  /* 0x0000000450507812 */ /* 0x000fe200078ec0ff */
[----:B------:R-:W1:Y:S01]  /*5c80*/  LDCU.64 UR52, c[0x0][0x348] ;  /* 0x00006900ff3477ac */ /* 0x000e620008000a00 */
[----:B------:R-:W-:-:S02]  /*5c90*/  LOP3.LUT R33, R4, 0x400000, R33, 0xf8, !PT ;  /* 0x0040000004217812 */ /* 0x000fc400078ef821 */
[----:B------:R-:W-:Y:S01]  /*5ca0*/  LEA R79, R2, R73, 0x2 ;  /* 0x00000049024f7211 */ /* 0x000fe200078e10ff */
[----:B------:R-:W1:Y:S01]  /*5cb0*/  LDCU.64 UR44, c[0x0][0x888] ;  /* 0x00011100ff2c77ac */ /* 0x000e620008000a00 */
[----:B------:R-:W1:Y:S01]  /*5cc0*/  LDC R27, c[0x0][0xb30] ;  /* 0x0002cc00ff1b7b82 */ /* 0x000e620000000800 */
[----:B------:R-:W-:Y:S02]  /*5cd0*/  MOV R84, RZ ;  /* 0x000000ff00547202 */ /* 0x000fe40000000f00 */
[--C-:B------:R-:W-:Y:S01]  /*5ce0*/  IMAD R78, R78, -0x10, R79.reuse ;  /* 0xfffffff04e4e7824 */ /* 0x100fe200078e024f */
[----:B------:R-:W1:Y:S01]  /*5cf0*/  LDCU.64 UR46, c[0x0][0x890] ;  /* 0x00011200ff2e77ac */ /* 0x000e620008000a00 */
[----:B------:R-:W-:-:S03]  /*5d00*/  IMAD R77, R80, -0x10, R79 ;  /* 0xfffffff0504d7824 */ /* 0x000fc600078e024f */
[----:B------:R-:W1:Y:S01]  /*5d10*/  LDC.64 R64, c[0x0][0xb10] ;  /* 0x0002c400ff407b82 */ /* 0x000e620000000a00 */
[----:B------:R-:W-:Y:S01]  /*5d20*/  UMOV UR50, URZ ;  /* 0x000000ff00327c82 */ /* 0x000fe20008000000 */
[----:B------:R-:W-:-:S06]  /*5d30*/  UMOV UR51, URZ ;  /* 0x000000ff00337c82 */ /* 0x000fcc0008000000 */
[----:B------:R-:W1:Y:S08]  /*5d40*/  LDC.64 R24, c[0x0][0xb18] ;  /* 0x0002c600ff187b82 */ /* 0x000e700000000a00 */
[----:B------:R-:W1:Y:S08]  /*5d50*/  LDC.64 R22, c[0x0][0xb28] ;  /* 0x0002ca00ff167b82 */ /* 0x000e700000000a00 */
[----:B------:R-:W1:Y:S01]  /*5d60*/  LDC.64 R62, c[0x0][0x8b0] ;  /* 0x00022c00ff3e7b82 */ /* 0x000e620000000a00 */
[----:B----4-:R-:W-:-:S07]  /*5d70*/  IMAD.IADD R33, R0, 0x1, R33 ;  /* 0x0000000100217824 */ /* 0x010fce00078e0221 */
[----:B------:R-:W4:Y:S08]  /*5d80*/  LDC.64 R60, c[0x0][0x8a8] ;  /* 0x00022a00ff3c7b82 */ /* 0x000f300000000a00 */
[----:B--23--:R-:W1:Y:S02]  /*5d90*/  LDC R70, c[0x0][0x374] ;  /* 0x0000dd00ff467b82 */ /* 0x00ce640000000800 */
.L_x_180:
[C---:B------:R-:W-:Y:S02]  /*5da0*/  LEA R0, R84.reuse, UR49, 0x3 ;  /* 0x0000003154007c11 */ /* 0x040fe4000f8e18ff */
[----:B------:R-:W-:Y:S02]  /*5db0*/  SHF.L.U32 R3, R75, 0x1f, RZ ;  /* 0x0000001f4b037819 */ /* 0x000fe400000006ff */
[----:B-1----:R-:W-:Y:S02]  /*5dc0*/  LEA R16, R84, UR49, 0x4 ;  /* 0x0000003154107c11 */ /* 0x002fe4000f8e20ff */
[----:B------:R-:W2:Y:S02]  /*5dd0*/  SYNCS.PHASECHK.TRANS64.TRYWAIT P0, [R0+URZ+0x90], R3 ;  /* 0x00009003000075a7 */ /* 0x000ea400080011ff */
[----:B--23--:R-:W-:Y:S05]  /*5de0*/  @!P0 BRA `(.L_x_105) ;  /* 0x0000006800608947 */ /* 0x00cfea0003800000 */
.L_x_239:
[----:B------:R-:W3:Y:S01]  /*5df0*/  LDC.64 R12, c[0x0][0xb10] ;  /* 0x0002c400ff0c7b82 */ /* 0x000ee20000000a00 */
[----:B------:R-:W4:Y:S01]  /*5e00*/  LDS.128 R16, [R16+0x120] ;  /* 0x0001200010107984 */ /* 0x000f220000000c00 */
[----:B-1----:R-:W-:Y:S01]  /*5e10*/  ISETP.NE.AND P1, PT, R27, 0x1, PT ;  /* 0x000000011b00780c */ /* 0x002fe20003f25270 */
[----:B--2---:R-:W-:Y:S01]  /*5e20*/  VIADD R0, R0, 0xa0 ;  /* 0x000000a000007836 */ /* 0x004fe20000000000 */
[----:B------:R-:W-:Y:S04]  /*5e30*/  ISETP.GE.AND P0, PT, R26, 0x1, PT ;  /* 0x000000011a00780c */ /* 0x000fe80003f06270 */
[----:B------:R-:W1:Y:S01]  /*5e40*/  LDC.64 R10, c[0x0][0xb18] ;  /* 0x0002c600ff0a7b82 */ /* 0x000e620000000a00 */
[----:B------:R-:W-:Y:S01]  /*5e50*/  PRMT R0, RZ, 0x654, R0 ;  /* 0x00000654ff007816 */ /* 0x000fe20000000000 */
[----:B------:R-:W-:Y:S01]  /*5e60*/  @!PT LDS RZ, [RZ] ;  /* 0x00000000fffff984 */ /* 0x000fe20000000800 */
[----:B------:R-:W-:Y:S01]  /*5e70*/  @!PT LDS RZ, [RZ] ;  /* 0x00000000fffff984 */ /* 0x000fe20000000800 */
[----:B------:R-:W-:Y:S01]  /*5e80*/  @!PT LDS RZ, [RZ] ;  /* 0x00000000fffff984 */ /* 0x000fe20000000800 */
[----:B------:R-:W-:Y:S01]  /*5e90*/  @!PT LDS RZ, [RZ] ;  /* 0x00000000fffff984 */ /* 0x000fe20000000800 */
[----:B------:R2:W-:Y:S06]  /*5ea0*/  MEMBAR.ALL.CTA ;  /* 0x0000000000007992 */ /* 0x0005ec0000008000 */
[----:B--2---:R-:W2:Y:S01]  /*5eb0*/  FENCE.VIEW.ASYNC.S ;  /* 0x00000000000073c6 */ /* 0x004ea20000000000 */
[----:B------:R-:W1:Y:S08]  /*5ec0*/  @!P1 LDC R14, c[0x0][0xb20] ;  /* 0x0002c800ff0e9b82 */ /* 0x000e700000000800 */
[----:B------:R-:W1:Y:S01]  /*5ed0*/  @!P1 LDC R9, c[0x0][0xb0c] ;  /* 0x0002c300ff099b82 */ /* 0x000e620000000800 */
[----:B--2---:R2:W-:Y:S01]  /*5ee0*/  SYNCS.ARRIVE.TRANS64.RED.A1T0 RZ, [R0+URZ], RZ ;  /* 0x000000ff00ff79a7 */ /* 0x0045e200081004ff */
[----:B----4-:R-:W-:Y:S04]  /*5ef0*/  LOP3.LUT P4, RZ, R18, 0x1, RZ, 0xc0, !PT ;  /* 0x0000000112ff7812 */ /* 0x010fe8000788c0ff */
[----:B------:R-:W-:Y:S09]  /*5f00*/  P2R R82, PR, RZ, 0x10 ;  /* 0x00000010ff527803 */ /* 0x000ff20000000000 */
[----:B------:R-:W-:Y:S02]  /*5f10*/  @P4 MOV R31, R16 ;  /* 0x00000010001f4202 */ /* 0x000fe40000000f00 */
[----:B------:R-:W-:Y:S01]  /*5f20*/  @P4 LOP3.LUT R29, R17, 0xffff, RZ, 0xc0, !PT ;  /* 0x0000ffff111d4812 */ /* 0x000fe200078ec0ff */
[----:B--23--:R-:W-:Y:S06]  /*5f30*/  @!P0 BRA `(.L_x_106) ;  /* 0x0000000000a48947 */ /* 0x00cfec0003800000 */
[----:B------:R-:W-:Y:S01]  /*5f40*/  IMAD.HI.U32 R36, R70, R25, RZ ;  /* 0x0000001946247227 */ /* 0x000fe200078e00ff */
[----:B------:R-:W-:Y:S02]  /*5f50*/  ISETP.NE.AND P0, PT, R24, 0x1, PT ;  /* 0x000000011800780c */ /* 0x000fe40003f05270 */
[----:B------:R-:W-:Y:S01]  /*5f60*/  ISETP.NE.AND P2, PT, R26, 0x1, PT ;  /* 0x000000011a00780c */ /* 0x000fe20003f45270 */
[-C--:B------:R-:W-:Y:S01]  /*5f70*/  IMAD.HI.U32 R34, R71, R64.reuse, RZ ;  /* 0x0000004047227227 */ /* 0x080fe200078e00ff */
[----:B------:R-:W-:Y:S02]  /*5f80*/  SHF.R.U32.HI R37, RZ, R69, R36 ;  /* 0x00000045ff257219 */ /* 0x000fe40000011624 */
[----:B------:R-:W-:Y:S01]  /*5f90*/  ISETP.NE.AND P3, PT, R28, 0x1, PT ;  /* 0x000000011c00780c */ /* 0x000fe20003f65270 */
[----:B------:R-:W-:Y:S01]  /*5fa0*/  IMAD.HI.U32 R40, R29, R25, RZ ;  /* 0x000000191d287227 */ /* 0x000fe200078e00ff */
[----:B------:R-:W-:Y:S02]  /*5fb0*/  SHF.R.U32.HI R34, RZ, R65, R34 ;  /* 0x00000041ff227219 */ /* 0x000fe40000011622 */
[----:B------:R-:W-:Y:S01]  /*5fc0*/  SEL R3, R70, R37, !P0 ;  /* 0x0000002546037207 */ /* 0x000fe20004000000 */
[----:B------:R-:W-:Y:S01]  /*5fd0*/  IMAD.HI.U32 R38, R31, R64, RZ ;  /* 0x000000401f267227 */ /* 0x000fe200078e00ff */
[----:B------:R-:W-:Y:S03]  /*5fe0*/  SEL R7, R71, R34, !P3 ;  /* 0x0000002247077207 */ /* 0x000fe60005800000 */
[-C--:B------:R-:W-:Y:S01]  /*5ff0*/  IMAD.HI.U32 R34, R3, R22.reuse, RZ ;  /* 0x0000001603227227 */ /* 0x080fe200078e00ff */
[----:B------:R-:W-:Y:S03]  /*6000*/  SHF.R.U32.HI R38, RZ, R65, R38 ;  /* 0x00000041ff267219 */ /* 0x000fe60000011626 */
[----:B------:R-:W-:Y:S01]  /*6010*/  IMAD.HI.U32 R36, R7, R22, RZ ;  /* 0x0000001607247227 */ /* 0x000fe200078e00ff */
[----:B------:R-:W-:Y:S02]  /*6020*/  @P2 SHF.R.U32.HI R3, RZ, R23, R34 ;  /* 0x00000017ff032219 */ /* 0x000fe40000011622 */
[----:B------:R-:W-:Y:S02]  /*6030*/  SHF.R.U32.HI R34, RZ, R69, R40 ;  /* 0x00000045ff227219 */ /* 0x000fe40000011628 */
[----:B------:R-:W-:Y:S01]  /*6040*/  @P2 SHF.R.U32.HI R7, RZ, R23, R36 ;  /* 0x00000017ff072219 */ /* 0x000fe20000011624 */
[C---:B------:R-:W-:Y:S01]  /*6050*/  IMAD R2, R26.reuse, R3, RZ ;  /* 0x000000031a027224 */ /* 0x040fe200078e02ff */
[----:B------:R-:W-:Y:S02]  /*6060*/  SEL R5, R29, R34, !P0 ;  /* 0x000000221d057207 */ /* 0x000fe40004000000 */
[----:B------:R-:W-:Y:S01]  /*6070*/  SEL R3, R31, R38, !P3 ;  /* 0x000000261f037207 */ /* 0x000fe20005800000 */
[----:B------:R-:W-:Y:S01]  /*6080*/  IMAD R4, R26, R7, RZ ;  /* 0x000000071a047224 */ /* 0x000fe200078e02ff */
[C---:B------:R-:W-:Y:S01]  /*6090*/  ISETP.GE.AND P0, PT, R5.reuse, R2, PT ;  /* 0x000000020500720c */ /* 0x040fe20003f06270 */
[----:B------:R-:W-:Y:S03]  /*60a0*/  IMAD.HI.U32 R6, R5, R22, RZ ;  /* 0x0000001605067227 */ /* 0x000fe600078e00ff */
[----:B------:R-:W-:Y:S01]  /*60b0*/  ISETP.GE.OR P0, PT, R3, R4, P0 ;  /* 0x000000040300720c */ /* 0x000fe20000706670 */
[----:B------:R-:W-:Y:S01]  /*60c0*/  IMAD.MOV R4, RZ, RZ, -R3 ;  /* 0x000000ffff047224 */ /* 0x000fe200078e0a03 */
[-C--:B------:R-:W-:Y:S03]  /*60d0*/  SHF.R.U32.HI R6, RZ, R23.reuse, R6 ;  /* 0x00000017ff067219 */ /* 0x080fe60000011606 */
[----:B------:R-:W-:Y:S01]  /*60e0*/  IMAD R31, R28, R4, R31 ;  /* 0x000000041c1f7224 */ /* 0x000fe200078e021f */
[----:B------:R-:W-:Y:S05]  /*60f0*/  SEL R15, R5, R6, !P2 ;  /* 0x00000006050f7207 */ /* 0x000fea0005000000 */
[----:B------:R-:W-:Y:S02]  /*6100*/  IMAD.MOV R6, RZ, RZ, -R15 ;  /* 0x000000ffff067224 */ /* 0x000fe400078e0a0f */
[C---:B------:R-:W-:Y:S04]  /*6110*/  @!P0 IMAD.HI.U32 R2, R3.reuse, R22, RZ ;  /* 0x0000001603028227 */ /* 0x040fe800078e00ff */
[----:B------:R-:W-:Y:S01]  /*6120*/  IMAD R6, R26, R6, R5 ;  /* 0x000000061a067224 */ /* 0x000fe200078e0205 */
[----:B------:R-:W-:Y:S04]  /*6130*/  @!P0 SHF.R.U32.HI R2, RZ, R23, R2 ;  /* 0x00000017ff028219 */ /* 0x000fe80000011602 */
[----:B------:R-:W-:Y:S02]  /*6140*/  @!P0 SEL R0, R3, R2, !P2 ;  /* 0x0000000203008207 */ /* 0x000fe40005000000 */
[----:B------:R-:W-:Y:S02]  /*6150*/  IADD3 R2, PT, PT, -R5, RZ, RZ ;  /* 0x000000ff05027210 */ /* 0x000fe40007ffe1ff */
[----:B------:R-:W-:Y:S01]  /*6160*/  @!P0 IADD3 R8, PT, PT, R15, -R0, RZ ;  /* 0x800000000f088210 */ /* 0x000fe20007ffe0ff */
[----:B------:R-:W-:Y:S02]  /*6170*/  @!P0 IMAD R0, R7, R6, R0 ;  /* 0x0000000607008224 */ /* 0x000fe400078e0200 */
[----:B------:R-:W-:Y:S02]  /*6180*/  IMAD R29, R24, R2, R29 ;  /* 0x00000002181d7224 */ /* 0x000fe400078e021d */
[----:B------:R-:W-:Y:S02]  /*6190*/  @!P0 IMAD R5, R8, R26, R3 ;  /* 0x0000001a08058224 */ /* 0x000fe400078e0203 */
[----:B------:R-:W-:Y:S04]  /*61a0*/  @!P0 IMAD.MOV.U32 R3, RZ, RZ, R0 ;  /* 0x000000ffff038224 */ /* 0x000fe800078e0000 */
[----:B------:R-:W-:Y:S02]  /*61b0*/  IMAD R31, R3, R28, R31 ;  /* 0x0000001c031f7224 */ /* 0x000fe400078e021f */
[----:B------:R-:W-:Y:S07]  /*61c0*/  IMAD R29, R5, R24, R29 ;  /* 0x00000018051d7224 */ /* 0x000fee00078e021d */
.L_x_106:
[----:B-1----:R-:W-:Y:S01]  /*61d0*/  @!P1 ISETP.NE.AND P0, PT, R10, 0x1, PT ;  /* 0x000000010a00980c */ /* 0x002fe20003f05270 */
[----:B------:R-:W-:Y:S01]  /*61e0*/  @!P1 IMAD.HI.U32 R3, R29, R11, RZ ;  /* 0x0000000b1d039227 */ /* 0x000fe200078e00ff */
[----:B------:R-:W-:Y:S01]  /*61f0*/  R2UR UR42, R21 ;  /* 0x00000000152a72ca */ /* 0x000fe200000e0000 */
[----:B------:R-:W-:Y:S01]  /*6200*/  BSSY.RECONVERGENT B6, `(.L_x_107) ;  /* 0x0000031000067945 */ /* 0x000fe20003800200 */
[----:B------:R-:W-:Y:S01]  /*6210*/  R2UR UR41, R20 ;  /* 0x00000000142972ca */ /* 0x000fe200000e0000 */
[----:B------:R-:W-:Y:S01]  /*6220*/  @!P1 IMAD.HI.U32 R0, R31, R12, RZ ;  /* 0x0000000c1f009227 */ /* 0x000fe200078e00ff */
[----:B------:R-:W-:Y:S02]  /*6230*/  @!P1 SHF.R.U32.HI R2, RZ, R14, R3 ;  /* 0x0000000eff029219 */ /* 0x000fe40000011603 */
[----:B------:R-:W-:Y:S01]  /*6240*/  @!P1 ISETP.NE.AND P2, PT, R9, 0x1, PT ;  /* 0x000000010900980c */ /* 0x000fe20003f45270 */
[----:B------:R-:W-:Y:S01]  /*6250*/  VIADD R84, R84, 0x1 ;  /* 0x0000000154547836 */ /* 0x000fe20000000000 */
[----:B------:R-:W-:Y:S02]  /*6260*/  @!P1 SEL R2, R29, R2, !P0 ;  /* 0x000000021d029207 */ /* 0x000fe40004000000 */
[----:B------:R-:W-:Y:S02]  /*6270*/  @!P1 SHF.R.U32.HI R0, RZ, R13, R0 ;  /* 0x0000000dff009219 */ /* 0x000fe40000011600 */
[----:B------:R-:W-:Y:S01]  /*6280*/  LOP3.LUT P0, RZ, R73, 0x1b0, RZ, 0xc0, !PT ;  /* 0x000001b049ff7812 */ /* 0x000fe2000780c0ff */
[----:B------:R-:W-:Y:S01]  /*6290*/  USHF.L.U32 UR42, UR42, 0x6, URZ ;  /* 0x000000062a2a7899 */ /* 0x000fe200080006ff */
[----:B------:R-:W-:Y:S01]  /*62a0*/  @!P1 SEL R3, R31, R0, !P2 ;  /* 0x000000001f039207 */ /* 0x000fe20005000000 */
[----:B------:R-:W-:Y:S01]  /*62b0*/  USHF.L.U32 UR41, UR41, 0x8, URZ ;  /* 0x0000000829297899 */ /* 0x000fe200080006ff */
[----:B------:R-:W-:Y:S03]  /*62c0*/  @P4 SHF.R.U32.HI R74, RZ, 0x10, R17 ;  /* 0x00000010ff4a4819 */ /* 0x000fe60000011611 */
[----:B------:R-:W-:Y:S02]  /*62d0*/  @!P1 IMAD.IADD R0, R2, 0x1, -R3 ;  /* 0x0000000102009824 */ /* 0x000fe400078e0a03 */
[----:B------:R-:W-:Y:S02]  /*62e0*/  @!P1 IMAD.IADD R2, R3, 0x1, -R2 ;  /* 0x0000000103029824 */ /* 0x000fe400078e0a02 */
[----:B------:R-:W-:Y:S02]  /*62f0*/  @!P1 IMAD R31, R0, R9, R31 ;  /* 0x00000009001f9224 */ /* 0x000fe400078e021f */
[----:B------:R-:W-:Y:S01]  /*6300*/  @!P1 IMAD R29, R2, R10, R29 ;  /* 0x0000000a021d9224 */ /* 0x000fe200078e021d */
[----:B------:R-:W-:Y:S06]  /*6310*/  @!P0 BRA `(.L_x_108) ;  /* 0x00000000007c8947 */ /* 0x000fec0003800000 */
[----:B------:R-:W1:Y:S01]  /*6320*/  LDCU.64 UR8, c[0x4][0x80] ;  /* 0x01001000ff0877ac */ /* 0x000e620008000a00 */
[----:B------:R-:W-:Y:S01]  /*6330*/  MOV R2, 0x0 ;  /* 0x0000000000027802 */ /* 0x000fe20000000f00 */
[----:B------:R-:W-:Y:S02]  /*6340*/  HFMA2 R12, -RZ, RZ, 0, 5.9604644775390625e-08 ;  /* 0x00000001ff0c7431 */ /* 0x000fe400000001ff */
[----:B------:R-:W-:Y:S01]  /*6350*/  IMAD.MOV.U32 R8, RZ, RZ, 0x70 ;  /* 0x00000070ff087424 */ /* 0x000fe200078e00ff */
[----:B------:R2:W3:Y:S01]  /*6360*/  LDC.64 R14, c[0x4][R2] ;  /* 0x01000000020e7b82 */ /* 0x0004e20000000a00 */
[----:B------:R-:W4:Y:S01]  /*6370*/  LDCU.64 UR6, c[0x4][0x88] ;  /* 0x01001100ff0677ac */ /* 0x000f220008000a00 */
[----:B------:R-:W-:Y:S01]  /*6380*/  IMAD.MOV.U32 R13, RZ, RZ, RZ ;  /* 0x000000ffff0d7224 */ /* 0x000fe200078e00ff */
[----:B------:R-:W2:Y:S01]  /*6390*/  LDCU.64 UR4, c[0x4][0x8] ;  /* 0x01000100ff0477ac */ /* 0x000ea20008000a00 */
[----:B-1----:R-:W-:Y:S01]  /*63a0*/  MOV R5, UR9 ;  /* 0x0000000900057c02 */ /* 0x002fe20008000f00 */
[----:B------:R-:W-:Y:S01]  /*63b0*/  IMAD.U32 R4, RZ, RZ, UR8 ;  /* 0x00000008ff047e24 */ /* 0x000fe2000f8e00ff */
[----:B----4-:R-:W-:Y:S01]  /*63c0*/  MOV R7, UR7 ;  /* 0x0000000700077c02 */ /* 0x010fe20008000f00 */
[----:B------:R-:W-:Y:S01]  /*63d0*/  IMAD.U32 R6, RZ, RZ, UR6 ;  /* 0x00000006ff067e24 */ /* 0x000fe2000f8e00ff */
[----:B--2---:R-:W-:Y:S01]  /*63e0*/  MOV R11, UR5 ;  /* 0x00000005000b7c02 */ /* 0x004fe20008000f00 */
[----:B------:R-:W-:Y:S02]  /*63f0*/  IMAD.U32 R10, RZ, RZ, UR4 ;  /* 0x00000004ff0a7e24 */ /* 0x000fe4000f8e00ff */
[----:B------:R-:W-:Y:S07]  /*6400*/  LEPC R20, `(.L_x_109) ;  /* 0x000000001014794e */ /* 0x000fee0000000000 */
[----:B---3-5:R-:W-:Y:S05]  /*6410*/  CALL.ABS.NOINC R14 ;  /* 0x000000000e007343 */ /* 0x028fea0003c00000 */
.L_x_109:
[----:B------:R-:W1:Y:S01]  /*6420*/  LDCU.64 UR8, c[0x4][0x80] ;  /* 0x01001000ff0877ac */ /* 0x000e620008000a00 */
[----:B------:R-:W2:Y:S01]  /*6430*/  LDC.64 R2, c[0x4][R2] ;  /* 0x0100000002027b82 */ /* 0x000ea20000000a00 */
[----:B------:R-:W-:Y:S02]  /*6440*/  HFMA2 R12, -RZ, RZ, 0, 5.9604644775390625e-08 ;  /* 0x00000001ff0c7431 */ /* 0x000fe400000001ff */
[----:B------:R-:W-:Y:S02]  /*6450*/  IMAD.MOV.U32 R8, RZ, RZ, 0x70 ;  /* 0x00000070ff087424 */ /* 0x000fe400078e00ff */
[----:B------:R-:W-:Y:S01]  /*6460*/  IMAD.MOV.U32 R13, RZ, RZ, RZ ;  /* 0x000000ffff0d7224 */ /* 0x000fe200078e00ff */
[----:B------:R-:W3:Y:S01]  /*6470*/  LDCU.64 UR6, c[0x4][0x88] ;  /* 0x01001100ff0677ac */ /* 0x000ee20008000a00 */
[----:B------:R-:W4:Y:S01]  /*6480*/  LDCU.64 UR4, c[0x4][0x8] ;  /* 0x01000100ff0477ac */ /* 0x000f220008000a00 */
[----:B-1----:R-:W-:Y:S02]  /*6490*/  MOV R4, UR8 ;  /* 0x0000000800047c02 */ /* 0x002fe40008000f00 */
[----:B------:R-:W-:Y:S02]  /*64a0*/  MOV R5, UR9 ;  /* 0x0000000900057c02 */ /* 0x000fe40008000f00 */
[----:B---3--:R-:W-:Y:S01]  /*64b0*/  MOV R7, UR7 ;  /* 0x0000000700077c02 */ /* 0x008fe20008000f00 */
[----:B------:R-:W-:Y:S01]  /*64c0*/  IMAD.U32 R6, RZ, RZ, UR6 ;  /* 0x00000006ff067e24 */ /* 0x000fe2000f8e00ff */
[----:B----4-:R-:W-:Y:S01]  /*64d0*/  MOV R11, UR5 ;  /* 0x00000005000b7c02 */ /* 0x010fe20008000f00 */
[----:B------:R-:W-:Y:S02]  /*64e0*/  IMAD.U32 R10, RZ, RZ, UR4 ;  /* 0x00000004ff0a7e24 */ /* 0x000fe4000f8e00ff */
[----:B------:R-:W-:Y:S07]  /*64f0*/  LEPC R20, `(.L_x_108) ;  /* 0x000000001014794e */ /* 0x000fee0000000000 */
[----:B--2---:R-:W-:Y:S05]  /*6500*/  CALL.ABS.NOINC R2 ;  /* 0x0000000002007343 */ /* 0x004fea0003c00000 */
.L_x_108:
[----:B------:R-:W-:Y:S05]  /*6510*/  BSYNC.RECONVERGENT B6 ;  /* 0x0000000000067941 */ /* 0x000fea0003800200 */
.L_x_107:
[----:B------:R-:W-:Y:S01]  /*6520*/  ISETP.NE.U32.AND P4, PT, R62, RZ, PT ;  /* 0x000000ff3e00720c */ /* 0x000fe20003f85070 */
[----:B------:R-:W-:Y:S01]  /*6530*/  UISETP.NE.AND UP2, UPT, UR48, URZ, UPT ;  /* 0x000000ff3000728c */ /* 0x000fe2000bf45270 */
[----:B------:R-:W-:Y:S01]  /*6540*/  ISETP.NE.U32.AND P2, PT, RZ, UR44, PT ;  /* 0x0000002cff007c0c */ /* 0x000fe2000bf45070 */
[----:B------:R-:W-:Y:S01]  /*6550*/  UISETP.NE.U32.AND UP1, UPT, UR46, URZ, UPT ;  /* 0x000000ff2e00728c */ /* 0x000fe2000bf25070 */
[----:B------:R-:W-:Y:S01]  /*6560*/  ISETP.NE.AND.EX P4, PT, R63, RZ, PT, P4 ;  /* 0x000000ff3f00720c */ /* 0x000fe20003f85340 */
[----:B------:R-:W-:Y:S01]  /*6570*/  UPLOP3.LUT UP0, UPT, UPT, UPT, UPT, 0x40, 0x4 ;  /* 0x000000000004789c */ /* 0x000fe20003f0e870 */
[----:B------:R-:W-:Y:S01]  /*6580*/  ISETP.NE.AND.EX P2, PT, RZ, UR45, PT, P2 ;  /* 0x0000002dff007c0c */ /* 0x000fe2000bf45320 */
[----:B------:R-:W-:Y:S01]  /*6590*/  UISETP.NE.AND.EX UP1, UPT, UR47, URZ, UPT, UP1 ;  /* 0x000000ff2f00728c */ /* 0x000fe2000bf25310 */
[----:B------:R-:W-:Y:S04]  /*65a0*/  PLOP3.LUT P1, PT, PT, PT, UP2, 0x80, 0x8 ;  /* 0x000000000008781c */ /* 0x000fe80003f2f028 */
[----:B------:R-:W-:Y:S06]  /*65b0*/  @UP2 UPLOP3.LUT UP0, UPT, UPT, UPT, UP1, 0x80, 0x8 ;  /* 0x000000000008289c */ /* 0x000fec0003f0f010 */
[----:B------:R-:W-:Y:S01]  /*65c0*/  PLOP3.LUT P0, PT, PT, PT, UP0, 0x80, 0x8 ;  /* 0x000000000008781c */ /* 0x000fe20003f0f008 */
[----:B------:R-:W-:Y:S01]  /*65d0*/  @!UPT UIADD3 URZ, UPT, UPT, URZ, URZ, URZ ;  /* 0x000000fffffff290 */ /* 0x000fe2000fffe0ff */
[----:B------:R-:W-:Y:S11]  /*65e0*/  BRA.U !UP1, `(.L_x_110) ;  /* 0x0000000109387547 */ /* 0x000ff6000b800000 */
[----:B------:R-:W-:Y:S01]  /*65f0*/  UISETP.NE.U32.AND UP0, UPT, UR44, URZ, UPT ;  /* 0x000000ff2c00728c */ /* 0x000fe2000bf05070 */
[----:B------:R-:W-:Y:S02]  /*6600*/  HFMA2 R0, -RZ, RZ, 0, 5.9604644775390625e-08 ;  /* 0x00000001ff007431 */ /* 0x000fe400000001ff */
[----:B------:R-:W-:Y:S01]  /*6610*/  IMAD.MOV.U32 R67, RZ, RZ, 0x1 ;  /* 0x00000001ff437424 */ /* 0x000fe200078e00ff */
[----:B------:R-:W-:Y:S06]  /*6620*/  UISETP.NE.AND.EX UP0, UPT, UR45, URZ, UPT, UP0 ;  /* 0x000000ff2d00728c */ /* 0x000fec000bf05300 */
[----:B------:R-:W-:Y:S05]  /*6630*/  PLOP3.LUT P3, PT, PT, PT, UP0, 0x80, 0x8 ;  /* 0x000000000008781c */ /* 0x000fea0003f6f008 */
[----:B------:R-:W1:Y:S01]  /*6640*/  @UP0 LDCU.64 UR6, c[0x0][0x888] ;  /* 0x00011100ff0607ac */ /* 0x000e620008000a00 */
[----:B------:R-:W-:Y:S07]  /*6650*/  @UP0 UIMAD UR4, UR36, UR46, URZ ;  /* 0x0000002e240402a4 */ /* 0x000fee000f8e02ff */
[----:B------:R-:W-:Y:S01]  /*6660*/  @!P3 PRMT R67, R0, 0x7610, R67 ;  /* 0x000076100043b816 */ /* 0x000fe20000000043 */
[----:B-1----:R-:W-:Y:S03]  /*6670*/  @UP0 UIMAD.WIDE UR6, UR4, 0x4, UR6 ;  /* 0x00000004040608a5 */ /* 0x002fe6000f8e0206 */
[----:B------:R-:W1:Y:S03]  /*6680*/  @!UP0 LDCU UR4, c[0x0][0x880] ;  /* 0x00011000ff0487ac */ /* 0x000e660008000800 */
[----:B------:R-:W-:Y:S01]  /*6690*/  IMAD.U32 R2, RZ, RZ, UR6 ;  /* 0x00000006ff027e24 */ /* 0x000fe2000f8e00ff */
[----:B------:R-:W-:Y:S05]  /*66a0*/  MOV R3, UR7 ;  /* 0x0000000700037c02 */ /* 0x000fea0008000f00 */
[----:B-----5:R2:W5:Y:S02]  /*66b0*/  @P3 LDG.E R35, desc[UR38][R2.64] ;  /* 0x0000002602233981 */ /* 0x020564000c1e1900 */
[----:B-12---:R-:W-:Y:S02]  /*66c0*/  @!P3 IMAD.U32 R35, RZ, RZ, UR4 ;  /* 0x00000004ff23be24 */ /* 0x006fe4000f8e00ff */
.L_x_110:
[----:B------:R-:W-:Y:S05]  /*66d0*/  @!P4 BRA `(.L_x_111) ;  /* 0x000000000020c947 */ /* 0x000fea0003800000 */
[----:B------:R-:W-:Y:S04]  /*66e0*/  ISETP.NE.U32.AND P3, PT, R60, RZ, PT ;  /* 0x000000ff3c00720c */ /* 0x000fe80003f65070 */
[----:B------:R-:W-:Y:S11]  /*66f0*/  ISETP.NE.AND.EX P3, PT, R61, RZ, PT, P3 ;  /* 0x000000ff3d00720c */ /* 0x000ff60003f65330 */
[----:B------:R-:W-:Y:S02]  /*6700*/  @!UPT UIADD3 URZ, UPT, UPT, URZ, URZ, URZ ;  /* 0x000000fffffff290 */ /* 0x000fe4000fffe0ff */
[----:B------:R-:W1:Y:S01]  /*6710*/  @P3 LDC.64 R2, c[0x0][0x8a8] ;  /* 0x00022a00ff023b82 */ /* 0x000e620000000a00 */
[----:B------:R-:W-:Y:S04]  /*6720*/  @P3 IMAD R0, R62, UR36, RZ ;  /* 0x000000243e003c24 */ /* 0x000fe8000f8e02ff */
[----:B-1----:R-:W-:Y:S05]  /*6730*/  @P3 IMAD.WIDE R2, R0, 0x4, R2 ;  /* 0x0000000400023825 */ /* 0x002fea00078e0202 */
[----:B-----5:R1:W5:Y:S02]  /*6740*/  @P3 LDG.E R32, desc[UR38][R2.64] ;  /* 0x0000002602203981 */ /* 0x020364000c1e1900 */
[----:B-1----:R-:W2:Y:S02]  /*6750*/  @!P3 LDC R32, c[0x0][0x8a0] ;  /* 0x00022800ff20bb82 */ /* 0x002ea40000000800 */
.L_x_111:
[----:B-----5:R-:W-:Y:S01]  /*6760*/  FSETP.NEU.AND P3, PT, R35, RZ, PT ;  /* 0x000000ff2300720b */ /* 0x020fe20003f6d000 */
[----:B------:R-:W-:Y:S01]  /*6770*/  BSSY B1, `(.L_x_112) ;  /* 0x0000038000017945 */ /* 0x000fe20003800000 */
[----:B------:R-:W-:Y:S01]  /*6780*/  SEL R3, RZ, 0xffffffff, P2 ;  /* 0xffffffffff037807 */ /* 0x000fe20001000000 */
[----:B------:R-:W-:Y:S01]  /*6790*/  IMAD.MOV.U32 R43, RZ, RZ, 0x1 ;  /* 0x00000001ff2b7424 */ /* 0x000fe200078e00ff */
[----:B------:R-:W-:Y:S01]  /*67a0*/  @P1 LOP3.LUT P2, RZ, R67, 0xff, RZ, 0xc0, !PT ;  /* 0x000000ff43ff1812 */ /* 0x000fe2000784c0ff */
[----:B------:R-:W-:Y:S01]  /*67b0*/  IMAD R34, R30, 0x80, R33 ;  /* 0x000000801e227824 */ /* 0x000fe200078e0221 */
[----:B------:R-:W-:Y:S01]  /*67c0*/  @P1 SEL R2, RZ, 0xffffffff, P3 ;  /* 0xffffffffff021807 */ /* 0x000fe20001800000 */
[----:B------:R-:W-:Y:S01]  /*67d0*/  IMAD R85, R80, -0x10, R78 ;  /* 0xfffffff050557824 */ /* 0x000fe200078e024e */
[----:B------:R-:W-:Y:S01]  /*67e0*/  LEA R87, R30, UR49, 0x3 ;  /* 0x000000311e577c11 */ /* 0x000fe2000f8e18ff */
[----:B------:R-:W-:Y:S01]  /*67f0*/  IMAD.MOV.U32 R88, RZ, RZ, RZ ;  /* 0x000000ffff587224 */ /* 0x000fe200078e00ff */
[----:B------:R-:W-:Y:S02]  /*6800*/  @P0 SEL R2, R3, R2, !P2 ;  /* 0x0000000203020207 */ /* 0x000fe40005000000 */
[----:B------:R-:W-:Y:S02]  /*6810*/  CS2R R46, SRZ ;  /* 0x00000000002e7805 */ /* 0x000fe4000001ff00 */
[----:B------:R-:W-:Y:S02]  /*6820*/  SHF.L.U32 R0, R76, 0x1f, RZ ;  /* 0x0000001f4c007819 */ /* 0x000fe400000006ff */
[----:B------:R-:W-:Y:S02]  /*6830*/  CS2R R44, SRZ ;  /* 0x00000000002c7805 */ /* 0x000fe4000001ff00 */
[----:B------:R-:W-:Y:S02]  /*6840*/  @P1 LOP3.LUT R2, R2, 0x1, RZ, 0xc0, !PT ;  /* 0x0000000102021812 */ /* 0x000fe400078ec0ff */
[----:B------:R-:W-:Y:S02]  /*6850*/  CS2R R50, SRZ ;  /* 0x0000000000327805 */ /* 0x000fe4000001ff00 */
[----:B------:R-:W-:Y:S02]  /*6860*/  PLOP3.LUT P2, PT, PT, PT, UP1, 0x80, 0x8 ;  /* 0x000000000008781c */ /* 0x000fe40003f4f018 */
[----:B------:R-:W-:Y:S02]  /*6870*/  CS2R R48, SRZ ;  /* 0x0000000000307805 */ /* 0x000fe4000001ff00 */
[----:B------:R-:W-:Y:S02]  /*6880*/  ISETP.NE.U32.OR P5, PT, R2, 0x1, !P1 ;  /* 0x000000010200780c */ /* 0x000fe40004fa5470 */
[----:B------:R-:W-:Y:S02]  /*6890*/  CS2R R54, SRZ ;  /* 0x0000000000367805 */ /* 0x000fe4000001ff00 */
[----:B------:R-:W-:Y:S02]  /*68a0*/  LOP3.LUT P4, R83, R67, 0xff, RZ, 0xc0, !PT ;  /* 0x000000ff43537812 */ /* 0x000fe4000788c0ff */
[----:B------:R-:W-:Y:S02]  /*68b0*/  CS2R R52, SRZ ;  /* 0x0000000000347805 */ /* 0x000fe4000001ff00 */
[----:B------:R-:W-:Y:S02]  /*68c0*/  SEL R2, RZ, 0xffffffff, P3 ;  /* 0xffffffffff027807 */ /* 0x000fe40001800000 */
[----:B------:R-:W-:Y:S02]  /*68d0*/  CS2R R58, SRZ ;  /* 0x00000000003a7805 */ /* 0x000fe4000001ff00 */
[----:B------:R-:W-:Y:S02]  /*68e0*/  P2R R86, PR, RZ, 0x20 ;  /* 0x00000020ff567803 */ /* 0x000fe40000000000 */
[----:B------:R-:W-:Y:S02]  /*68f0*/  CS2R R56, SRZ ;  /* 0x0000000000387805 */ /* 0x000fe4000001ff00 */
[----:B------:R-:W-:Y:S02]  /*6900*/  @P2 SEL R2, R3, R2, !P4 ;  /* 0x0000000203022207 */ /* 0x000fe40006000000 */
[----:B------:R-:W-:Y:S02]  /*6910*/  @P5 SHF.L.U32 R4, RZ, 0x1f, RZ ;  /* 0x0000001fff045819 */ /* 0x000fe400000006ff */
[----:B------:R-:W-:Y:S02]  /*6920*/  LOP3.LUT R2, R2, 0x1, RZ, 0xc0, !PT ;  /* 0x0000000102027812 */ /* 0x000fe400078ec0ff */
[----:B------:R-:W1:Y:S02]  /*6930*/  @P5 SYNCS.PHASECHK.TRANS64.TRYWAIT P1, [UR49+0x40], R4 ;  /* 0x00004004ff0055a7 */ /* 0x000e640008021131 */
[----:B------:R-:W-:Y:S04]  /*6940*/  ISETP.NE.U32.AND P2, PT, R2, 0x1, PT ;  /* 0x000000010200780c */ /* 0x000fe80003f45070 */
[----:B------:R-:W-:Y:S01]  /*6950*/  P2R R89, PR, RZ, 0x4 ;  /* 0x00000004ff597803 */ /* 0x000fe20000000000 */
[----:B------:R3:W4:Y:S01]  /*6960*/  SYNCS.PHASECHK.TRANS64.TRYWAIT P0, [R87+URZ+0xb0], R0 ;  /* 0x0000b000570075a7 */ /* 0x00072200080011ff */
[----:B-1----:R-:W-:Y:S01]  /*6970*/  @P5 SEL R43, RZ, 0x1, !P1 ;  /* 0x00000001ff2b5807 */ /* 0x002fe20004800000 */
[----:B---3--:R-:W-:Y:S06]  /*6980*/  @!P5 BRA `(.L_x_113) ;  /* 0x000000000058d947 */ /* 0x008fec0003800000 */
[----:B------:R-:W-:Y:S01]  /*6990*/  IMAD.MOV.U32 R47, RZ, RZ, RZ ;  /* 0x000000ffff2f7224 */ /* 0x000fe200078e00ff */
[----:B------:R-:W-:Y:S01]  /*69a0*/  ISETP.NE.AND P1, PT, R43, RZ, PT ;  /* 0x000000ff2b00720c */ /* 0x000fe20003f25270 */
[----:B------:R-:W-:Y:S01]  /*69b0*/  BSSY B0, `(.L_x_114) ;  /* 0x000000c000007945 */ /* 0x000fe20003800000 */
[----:B------:R-:W-:Y:S02]  /*69c0*/  CS2R R58, SRZ ;  /* 0x00000000003a7805 */ /* 0x000fe4000001ff00 */
[----:B------:R-:W-:Y:S02]  /*69d0*/  CS2R R56, SRZ ;  /* 0x0000000000387805 */ /* 0x000fe4000001ff00 */
[----:B------:R-:W-:Y:S02]  /*69e0*/  CS2R R54, SRZ ;  /* 0x0000000000367805 */ /* 0x000fe4000001ff00 */
[----:B------:R-:W-:Y:S02]  /*69f0*/  CS2R R52, SRZ ;  /* 0x0000000000347805 */ /* 0x000fe4000001ff00 */
[----:B------:R-:W-:Y:S02]  /*6a00*/  CS2R R50, SRZ ;  /* 0x0000000000327805 */ /* 0x000fe4000001ff00 */
[----:B------:R-:W-:Y:S02]  /*6a10*/  CS2R R48, SRZ ;  /* 0x0000000000307805 */ /* 0x000fe4000001ff00 */
[----:B------:R-:W-:Y:S01]  /*6a20*/  CS2R R44, SRZ ;  /* 0x00000000002c7805 */ /* 0x000fe2000001ff00 */
[----:B------:R-:W-:Y:S06]  /*6a30*/  @P1 BRA `(.L_x_115) ;  /* 0x00000000000c1947 */ /* 0x000fec0003800000 */
[----:B------:R-:W-:Y:S04]  /*6a40*/  SHF.L.U32 R3, RZ, 0x1f, RZ ;  /* 0x0000001fff037819 */ /* 0x000fe800000006ff */
[----:B------:R-:W1:Y:S02]  /*6a50*/  SYNCS.PHASECHK.TRANS64.TRYWAIT P1, [UR49+0x40], R3 ;  /* 0x00004003ff0075a7 */ /* 0x000e640008021131 */
[----:B-1----:R-:W-:Y:S05]  /*6a60*/  @!P1 BRA `(.L_x_116) ;  /* 0x0000005c00549947 */ /* 0x002fea0003800000 */
.L_x_115:
[----:B------:R-:W-:Y:S05]  /*6a70*/  BSYNC B0 ;  /* 0x0000000000007941 */ /* 0x000fea0003800000 */
.L_x_114:
[----:B------:R-:W-:Y:S01]  /*6a80*/  ISETP.NE.AND P1, PT, R89, RZ, PT ;  /* 0x000000ff5900720c */ /* 0x000fe20003f25270 */
[----:B------:R-:W-:Y:S11]  /*6a90*/  HFMA2 R88, -RZ, RZ, 0, 5.9604644775390625e-08 ;  /* 0x00000001ff587431 */ /* 0x000ff600000001ff */
[----:B------:R-:W-:Y:S01]  /*6aa0*/  @!UPT UIADD3 URZ, UPT, UPT, URZ, URZ, URZ ;  /* 0x000000fffffff290 */ /* 0x000fe2000fffe0ff */
[----:B------:R3:W1:Y:S04]  /*6ab0*/  @P1 LDS.128 R56, [R79] ;  /* 0x000000004f381984 */ /* 0x0006680000000c00 */
[----:B------:R3:W1:Y:S04]  /*6ac0*/  @P1 LDS.128 R52, [R78+0x10] ;  /* 0x000010004e341984 */ /* 0x0006680000000c00 */
[----:B------:R3:W1:Y:S04]  /*6ad0*/  @P1 LDS.128 R48, [R77+0x20] ;  /* 0x000020004d301984 */ /* 0x0006680000000c00 */
[----:B------:R3:W1:Y:S02]  /*6ae0*/  @P1 LDS.128 R44, [R85+0x30] ;  /* 0x00003000552c1984 */ /* 0x0006640000000c00 */
.L_x_113:
[----:B------:R-:W-:Y:S05]  /*6af0*/  BSYNC B1 ;  /* 0x0000000000017941 */ /* 0x000fea0003800000 */
.L_x_112:
[----:B-1----:R-:W-:Y:S04]  /*6b00*/  SHF.R.U32.HI R3, RZ, 0x15, R34 ;  /* 0x00000015ff037819 */ /* 0x002fe80000011622 */
[----:B------:R-:W-:Y:S01]  /*6b10*/  LOP3.LUT P1, RZ, R3, 0x3, R72, 0x48, !PT ;  /* 0x0000000303ff7812 */ /* 0x000fe20007824848 */
[----:B------:R-:W-:Y:S01]  /*6b20*/  @!UPT UIADD3 URZ, UPT, UPT, URZ, URZ, URZ ;  /* 0x000000fffffff290 */ /* 0x000fe2000fffe0ff */
[----:B----4-:R-:W-:Y:S11]  /*6b30*/  @P0 BRA `(.L_x_117) ;  /* 0x0000000000080947 */ /* 0x010ff60003800000 */
[----:B------:R-:W1:Y:S02]  /*6b40*/  SYNCS.PHASECHK.TRANS64.TRYWAIT P0, [R87+URZ+0xb0], R0 ;  /* 0x0000b000570075a7 */ /* 0x000e6400080011ff */
[----:B-1----:R-:W-:Y:S05]  /*6b50*/  @!P0 BRA `(.L_x_118) ;  /* 0x0000005c00308947 */ /* 0x002fea0003800000 */
.L_x_117:
[----:B------:R-:W-:Y:S05]  /*6b60*/  @!P1 BRA `(.L_x_119) ;  /* 0x0000000000409947 */ /* 0x000fea0003800000 */
[----:B------:R-:W4:Y:S01]  /*6b70*/  LDCU.64 UR8, c[0x4][0x70] ;  /* 0x01000e00ff0877ac */ /* 0x000f220008000a00 */
[----:B------:R-:W-:Y:S01]  /*6b80*/  MOV R3, 0x0 ;  /* 0x0000000000037802 */ /* 0x000fe20000000f00 */
[----:B------:R-:W-:Y:S02]  /*6b90*/  HFMA2 R12, -RZ, RZ, 0, 5.9604644775390625e-08 ;  /* 0x00000001ff0c7431 */ /* 0x000fe400000001ff */
[----:B------:R-:W-:Y:S02]  /*6ba0*/  IMAD.MOV.U32 R8, RZ, RZ, 0x192 ;  /* 0x00000192ff087424 */ /* 0x000fe400078e00ff */
[----:B------:R-:W-:Y:S01]  /*6bb0*/  IMAD.MOV.U32 R13, RZ, RZ, RZ ;  /* 0x000000ffff0d7224 */ /* 0x000fe200078e00ff */
[----:B------:R-:W5:Y:S01]  /*6bc0*/  LDCU.64 UR6, c[0x4][0x78] ;  /* 0x01000f00ff0677ac */ /* 0x000f620008000a00 */
[----:B------:R-:W1:Y:S01]  /*6bd0*/  LDC.64 R2, c[0x4][R3] ;  /* 0x0100000003027b82 */ /* 0x000e620000000a00 */
[----:B------:R-:W2:Y:S01]  /*6be0*/  LDCU.64 UR4, c[0x4][0x10] ;  /* 0x01000200ff0477ac */ /* 0x000ea20008000a00 */
[----:B----4-:R-:W-:Y:S01]  /*6bf0*/  MOV R5, UR9 ;  /* 0x0000000900057c02 */ /* 0x010fe20008000f00 */
[----:B------:R-:W-:Y:S01]  /*6c00*/  IMAD.U32 R4, RZ, RZ, UR8 ;  /* 0x00000008ff047e24 */ /* 0x000fe2000f8e00ff */
[----:B-----5:R-:W-:Y:S01]  /*6c10*/  MOV R7, UR7 ;  /* 0x0000000700077c02 */ /* 0x020fe20008000f00 */
[----:B------:R-:W-:Y:S01]  /*6c20*/  IMAD.U32 R6, RZ, RZ, UR6 ;  /* 0x00000006ff067e24 */ /* 0x000fe2000f8e00ff */
[----:B--2---:R-:W-:Y:S01]  /*6c30*/  MOV R11, UR5 ;  /* 0x00000005000b7c02 */ /* 0x004fe20008000f00 */
[----:B------:R-:W-:Y:S02]  /*6c40*/  IMAD.U32 R10, RZ, RZ, UR4 ;  /* 0x00000004ff0a7e24 */ /* 0x000fe4000f8e00ff */
[----:B------:R-:W-:Y:S07]  /*6c50*/  LEPC R20, `(.L_x_119) ;  /* 0x000000001014794e */ /* 0x000fee0000000000 */
[----:B-1-3--:R-:W-:Y:S05]  /*6c60*/  CALL.ABS.NOINC R2 ;  /* 0x0000000002007343 */ /* 0x00afea0003c00000 */
.L_x_119:
[----:B------:R-:W-:Y:S01]  /*6c70*/  LOP3.LUT R20, R56, 0xffffe000, RZ, 0xc0, !PT ;  /* 0xffffe00038147812 */ /* 0x000fe200078ec0ff */
[----:B------:R-:W-:Y:S05]  /*6c80*/  WARPSYNC.ALL ;  /* 0x0000000000007948 */ /* 0x000fea0003800000 */
[----:B------:R-:W-:Y:S01]  /*6c90*/  R2UR UR4, R34 ;  /* 0x00000000220472ca */ /* 0x000fe200000e0000 */
[----:B------:R-:W-:Y:S01]  /*6ca0*/  BSSY.RECONVERGENT B0, `(.L_x_120) ;  /* 0x000005c000007945 */ /* 0x000fe20003800200 */
[----:B------:R-:W-:Y:S02]  /*6cb0*/  LOP3.LUT R21, R57, 0xffffe000, RZ, 0xc0, !PT ;  /* 0xffffe00039157812 */ /* 0x000fe400078ec0ff */
[----:B------:R-:W-:Y:S02]  /*6cc0*/  LOP3.LUT R40, R58, 0xffffe000, RZ, 0xc0, !PT ;  /* 0xffffe0003a287812 */ /* 0x000fe400078ec0ff */
[----:B------:R-:W-:Y:S02]  /*6cd0*/  LOP3.LUT R41, R52, 0xffffe000, RZ, 0xc0, !PT ;  /* 0xffffe00034297812 */ /* 0x000fe400078ec0ff */
[----:B------:R-:W-:Y:S05]  /*6ce0*/  ISETP.NE.AND P0, PT, R81, RZ, PT ;  /* 0x000000ff5100720c */ /* 0x000fea0003f05270 */
[----:B------:R-:W1:Y:S02]  /*6cf0*/  LDTM.x16 R4, tmem[UR4] ;  /* 0x00000004000479ee */ /* 0x000e640008240000 */
[C---:B-12---:R-:W-:Y:S01]  /*6d00*/  FMUL R0, R32.reuse, R4 ;  /* 0x0000000420007220 */ /* 0x046fe20000400000 */
[C---:B------:R-:W-:Y:S01]  /*6d10*/  FMUL R2, R32.reuse, R5 ;  /* 0x0000000520027220 */ /* 0x040fe20000400000 */
[C---:B------:R-:W-:Y:S01]  /*6d20*/  FMUL R3, R32.reuse, R6 ;  /* 0x0000000620037220 */ /* 0x040fe20000400000 */
[----:B------:R-:W-:Y:S01]  /*6d30*/  FMUL R7, R32, R7 ;  /* 0x0000000720077220 */ /* 0x000fe20000400000 */
[----:B------:R-:W-:Y:S01]  /*6d40*/  FFMA R36, R35, R20, R0 ;  /* 0x0000001423247223 */ /* 0x000fe20000000000 */
[----:B------:R-:W-:Y:S01]  /*6d50*/  LOP3.LUT R20, R59, 0xffffe000, RZ, 0xc0, !PT ;  /* 0xffffe0003b147812 */ /* 0x000fe200078ec0ff */
[C---:B------:R-:W-:Y:S01]  /*6d60*/  FFMA R37, R35.reuse, R21, R2 ;  /* 0x0000001523257223 */ /* 0x040fe20000000002 */
[----:B------:R-:W-:Y:S01]  /*6d70*/  LOP3.LUT R21, R54, 0xffffe000, RZ, 0xc0, !PT ;  /* 0xffffe00036157812 */ /* 0x000fe200078ec0ff */
[----:B------:R-:W-:Y:S01]  /*6d80*/  FFMA R38, R35, R40, R3 ;  /* 0x0000002823267223 */ /* 0x000fe20000000003 */
[----:B------:R-:W-:Y:S01]  /*6d90*/  LOP3.LUT R40, R53, 0xffffe000, RZ, 0xc0, !PT ;  /* 0xffffe00035287812 */ /* 0x000fe200078ec0ff */
[----:B------:R-:W-:Y:S01]  /*6da0*/  FFMA R39, R35, R20, R7 ;  /* 0x0000001423277223 */ /* 0x000fe20000000007 */
[----:B------:R-:W-:Y:S01]  /*6db0*/  LOP3.LUT R20, R55, 0xffffe000, RZ, 0xc0, !PT ;  /* 0xffffe00037147812 */ /* 0x000fe200078ec0ff */
[C---:B------:R-:W-:Y:S01]  /*6dc0*/  FMUL R4, R32.reuse, R8 ;  /* 0x0000000820047220 */ /* 0x040fe20000400000 */
[----:B------:R-:W-:Y:S01]  /*6dd0*/  F2FP.TF32.F32.PACK_B R36, R36 ;  /* 0x00000024ff24723e */ /* 0x000fe200024050ff */
[C---:B------:R-:W-:Y:S01]  /*6de0*/  FMUL R5, R32.reuse, R9 ;  /* 0x0000000920057220 */ /* 0x040fe20000400000 */
[----:B------:R-:W-:Y:S01]  /*6df0*/  F2FP.TF32.F32.PACK_B R37, R37 ;  /* 0x00000025ff25723e */ /* 0x000fe200024050ff */
[C---:B------:R-:W-:Y:S01]  /*6e00*/  FMUL R6, R32.reuse, R10 ;  /* 0x0000000a20067220 */ /* 0x040fe20000400000 */
[----:B------:R-:W-:Y:S01]  /*6e10*/  FMUL R11, R32, R11 ;  /* 0x0000000b200b7220 */ /* 0x000fe20000400000 */
[----:B------:R-:W-:Y:S01]  /*6e20*/  F2FP.TF32.F32.PACK_B R38, R38 ;  /* 0x00000026ff26723e */ /* 0x000fe200024050ff */
[C---:B------:R-:W-:Y:S01]  /*6e30*/  FFMA R4, R35.reuse, R41, R4 ;  /* 0x0000002923047223 */ /* 0x040fe20000000004 */
[----:B------:R-:W-:Y:S01]  /*6e40*/  F2FP.TF32.F32.PACK_B R39, R39 ;  /* 0x00000027ff27723e */ /* 0x000fe200024050ff */
[C---:B------:R-:W-:Y:S01]  /*6e50*/  FFMA R5, R35.reuse, R40, R5 ;  /* 0x0000002823057223 */ /* 0x040fe20000000005 */
[C---:B------:R-:W-:Y:S01]  /*6e60*/  FFMA R6, R35.reuse, R21, R6 ;  /* 0x0000001523067223 */ /* 0x040fe20000000006 */
[----:B------:R-:W-:Y:S01]  /*6e70*/  FFMA R7, R35, R20, R11 ;  /* 0x0000001423077223 */ /* 0x000fe2000000000b */
[----:B------:R-:W-:Y:S01]  /*6e80*/  LOP3.LUT R41, R48, 0xffffe000, RZ, 0xc0, !PT ;  /* 0xffffe00030297812 */ /* 0x000fe200078ec0ff */
[----:B------:R1:W-:Y:S01]  /*6e90*/  STS.128 [R79], R36 ;  /* 0x000000244f007388 */ /* 0x0003e20000000c00 */
[----:B------:R-:W-:Y:S01]  /*6ea0*/  LOP3.LUT R40, R49, 0xffffe000, RZ, 0xc0, !PT ;  /* 0xffffe00031287812 */ /* 0x000fe200078ec0ff */
[C---:B------:R-:W-:Y:S01]  /*6eb0*/  FMUL R8, R32.reuse, R12 ;  /* 0x0000000c20087220 */ /* 0x040fe20000400000 */
[----:B------:R-:W-:Y:S01]  /*6ec0*/  FMUL R9, R32, R13 ;  /* 0x0000000d20097220 */ /* 0x000fe20000400000 */
[----:B------:R-:W-:Y:S01]  /*6ed0*/  LOP3.LUT R21, R50, 0xffffe000, RZ, 0xc0, !PT ;  /* 0xffffe00032157812 */ /* 0x000fe200078ec0ff */
[C---:B------:R-:W-:Y:S01]  /*6ee0*/  FMUL R10, R32.reuse, R14 ;  /* 0x0000000e200a7220 */ /* 0x040fe20000400000 */
[----:B------:R-:W-:Y:S01]  /*6ef0*/  LOP3.LUT R20, R51, 0xffffe000, RZ, 0xc0, !PT ;  /* 0xffffe00033147812 */ /* 0x000fe200078ec0ff */
[----:B------:R-:W-:Y:S01]  /*6f00*/  FMUL R15, R32, R15 ;  /* 0x0000000f200f7220 */ /* 0x000fe20000400000 */
[----:B------:R-:W-:Y:S01]  /*6f10*/  F2FP.TF32.F32.PACK_B R4, R4 ;  /* 0x00000004ff04723e */ /* 0x000fe200024050ff */
[C---:B------:R-:W-:Y:S01]  /*6f20*/  FFMA R8, R35.reuse, R41, R8 ;  /* 0x0000002923087223 */ /* 0x040fe20000000008 */
[----:B------:R-:W-:Y:S01]  /*6f30*/  F2FP.TF32.F32.PACK_B R5, R5 ;  /* 0x00000005ff05723e */ /* 0x000fe200024050ff */
[C---:B------:R-:W-:Y:S01]  /*6f40*/  FFMA R9, R35.reuse, R40, R9 ;  /* 0x0000002823097223 */ /* 0x040fe20000000009 */
[----:B------:R-:W-:Y:S01]  /*6f50*/  F2FP.TF32.F32.PACK_B R6, R6 ;  /* 0x00000006ff06723e */ /* 0x000fe200024050ff */
[C---:B------:R-:W-:Y:S01]  /*6f60*/  FFMA R10, R35.reuse, R21, R10 ;  /* 0x00000015230a7223 */ /* 0x040fe2000000000a */
[----:B------:R-:W-:Y:S01]  /*6f70*/  F2FP.TF32.F32.PACK_B R7, R7 ;  /* 0x00000007ff07723e */ /* 0x000fe200024050ff */
[----:B------:R-:W-:Y:S01]  /*6f80*/  FFMA R11, R35, R20, R15 ;  /* 0x00000014230b7223 */ /* 0x000fe2000000000f */
[----:B------:R-:W-:Y:S01]  /*6f90*/  LOP3.LUT R41, R44, 0xffffe000, RZ, 0xc0, !PT ;  /* 0xffffe0002c297812 */ /* 0x000fe200078ec0ff */
[C---:B------:R-:W-:Y:S01]  /*6fa0*/  FMUL R12, R32.reuse, R16 ;  /* 0x00000010200c7220 */ /* 0x040fe20000400000 */
[----:B------:R-:W-:Y:S01]  /*6fb0*/  LOP3.LUT R40, R45, 0xffffe000, RZ, 0xc0, !PT ;  /* 0xffffe0002d287812 */ /* 0x000fe200078ec0ff */
[----:B------:R1:W-:Y:S01]  /*6fc0*/  STS.128 [R78+0x10], R4 ;  /* 0x000010044e007388 */ /* 0x0003e20000000c00 */
        /* <DEDUP_REMOVED lines=13> */
[----:B------:R-:W-:Y:S02]  /*70a0*/  F2FP.TF32.F32.PACK_B R12, R12 ;  /* 0x0000000cff0c723e */ /* 0x000fe400024050ff */
[----:B------:R-:W-:Y:S01]  /*70b0*/  F2FP.TF32.F32.PACK_B R13, R13 ;  /* 0x0000000dff0d723e */ /* 0x000fe200024050ff */
[----:B------:R1:W-:Y:S01]  /*70c0*/  STS.128 [R77+0x20], R8 ;  /* 0x000020084d007388 */ /* 0x0003e20000000c00 */
[----:B------:R-:W-:Y:S02]  /*70d0*/  F2FP.TF32.F32.PACK_B R14, R14 ;  /* 0x0000000eff0e723e */ /* 0x000fe400024050ff */
[----:B------:R-:W-:Y:S05]  /*70e0*/  F2FP.TF32.F32.PACK_B R15, R15 ;  /* 0x0000000fff0f723e */ /* 0x000fea00024050ff */
[----:B------:R1:W-:Y:S01]  /*70f0*/  STS.128 [R85+0x30], R12 ;  /* 0x0000300c55007388 */ /* 0x0003e20000000c00 */
[----:B------:R-:W-:Y:S01]  /*7100*/  @!PT LDS RZ, [RZ] ;  /* 0x00000000fffff984 */ /* 0x000fe20000000800 */
[----:B------:R-:W-:Y:S01]  /*7110*/  @!PT LDS RZ, [RZ] ;  /* 0x00000000fffff984 */ /* 0x000fe20000000800 */
[----:B------:R-:W-:Y:S01]  /*7120*/  @!PT LDS RZ, [RZ] ;  /* 0x00000000fffff984 */ /* 0x000fe20000000800 */
[----:B------:R-:W-:Y:S01]  /*7130*/  @!PT LDS RZ, [RZ] ;  /* 0x00000000fffff984 */ /* 0x000fe20000000800 */
[----:B------:R2:W-:Y:S07]  /*7140*/  MEMBAR.ALL.CTA ;  /* 0x0000000000007992 */ /* 0x0005ee0000008000 */
[----:B--2---:R-:W2:Y:S02]  /*7150*/  FENCE.VIEW.ASYNC.S ;  /* 0x00000000000073c6 */ /* 0x004ea40000000000 */
[----:B--2---:R-:W-:Y:S06]  /*7160*/  BAR.SYNC.DEFER_BLOCKING 0x1, 0x80 ;  /* 0x0042000000007b1d */ /* 0x004fec0000010000 */
[----:B------:R-:W-:Y:S05]  /*7170*/  @P0 BRA `(.L_x_121) ;  /* 0x0000000000380947 */ /* 0x000fea0003800000 */
[----:B------:R-:W-:Y:S02]  /*7180*/  UIADD3 UR4, UPT, UPT, UR49, 0x200, URZ ;  /* 0x0000020031047890 */ /* 0x000fe4000fffe0ff */
[----:B------:R-:W-:Y:S01]  /*7190*/  UIADD3 UR8, UP0, UPT, UR52, 0x680, URZ ;  /* 0x0000068034087890 */ /* 0x000fe2000ff1e0ff */
[----:B------:R-:W-:Y:S01]  /*71a0*/  UMOV UR43, UR36 ;  /* 0x00000024002b7c82 */ /* 0x000fe20008000000 */
[----:B------:R-:W-:Y:S02]  /*71b0*/  UIADD3 UR5, UPT, UPT, UR41, 0x80, URZ ;  /* 0x0000008029057890 */ /* 0x000fe4000fffe0ff */
[----:B------:R-:W-:Y:S01]  /*71c0*/  MOV R73, UR4 ;  /* 0x0000000400497c02 */ /* 0x000fe20008000f00 */
[----:B------:R-:W-:Y:S02]  /*71d0*/  UIADD3.X UR9, UPT, UPT, URZ, UR53, URZ, UP0, !UPT ;  /* 0x00000035ff097290 */ /* 0x000fe400087fe4ff */
[----:B------:R-:W-:Y:S01]  /*71e0*/  UIADD3 UR4, UPT, UPT, UR49, 0x1200, URZ ;  /* 0x0000120031047890 */ /* 0x000fe2000fffe0ff */
[----:B------:R-:W-:Y:S01]  /*71f0*/  R2UR UR40, R73 ;  /* 0x00000000492872ca */ /* 0x000fe200000e0000 */
[----:B------:R-:W-:Y:S01]  /*7200*/  UMOV UR6, UR42 ;  /* 0x0000002a00067c82 */ /* 0x000fe20008000000 */
[----:B------:R-:W-:Y:S11]  /*7210*/  UMOV UR7, UR36 ;  /* 0x0000002400077c82 */ /* 0x000ff60008000000 */
[----:B------:R2:W-:Y:S01]  /*7220*/  UTMASTG.3D [UR40], [UR8] ;  /* 0x00000028080073b5 */ /* 0x0005e20008010000 */
[----:B------:R2:W-:Y:S01]  /*7230*/  UTMASTG.3D [UR4], [UR8] ;  /* 0x00000004080073b5 */ /* 0x0005e20008010000 */
[----:B------:R0:W-:Y:S01]  /*7240*/  UTMACMDFLUSH ;  /* 0x00000000000079b7 */ /* 0x0001e20000000000 */
[----:B--2---:R-:W-:Y:S04]  /*7250*/  DEPBAR.LE SB0, 0x1 ;  /* 0x000080400000791a */ /* 0x004fe80000000000 */
.L_x_121:
[----:B------:R-:W-:Y:S05]  /*7260*/  BSYNC.RECONVERGENT B0 ;  /* 0x0000000000007941 */ /* 0x000fea0003800200 */
.L_x_120:
[----:B------:R-:W-:Y:S01]  /*7270*/  BAR.SYNC.DEFER_BLOCKING 0x1, 0x80 ;  /* 0x0042000000007b1d */ /* 0x000fe20000010000 */
[----:B------:R-:W-:Y:S01]  /*7280*/  ISETP.NE.AND P1, PT, R86, RZ, PT ;  /* 0x000000ff5600720c */ /* 0x000fe20003f25270 */
[----:B------:R-:W-:Y:S01]  /*7290*/  UISETP.NE.AND UP0, UPT, UR50, URZ, UPT ;  /* 0x000000ff3200728c */ /* 0x000fe2000bf05270 */
[----:B------:R-:W-:Y:S11]  /*72a0*/  LEA R3, R88, UR49, 0x3 ;  /* 0x0000003158037c11 */ /* 0x000ff6000f8e18ff */
[----:B------:R-:W-:Y:S01]  /*72b0*/  @P1 SHF.L.U32 R2, RZ, 0x1f, RZ ;  /* 0x0000001fff021819 */ /* 0x000fe200000006ff */
[----:B------:R-:W-:Y:S06]  /*72c0*/  BRA.U !UP0, `(.L_x_122) ;  /* 0x0000000108247547 */ /* 0x000fec000b800000 */
[----:B-1----:R-:W-:Y:S01]  /*72d0*/  IMAD.U32 R5, RZ, RZ, UR51 ;  /* 0x00000033ff057e24 */ /* 0x002fe2000f8e00ff */
[----:B------:R-:W-:Y:S01]  /*72e0*/  MOV R0, UR37 ;  /* 0x0000002500007c02 */ /* 0x000fe20008000f00 */
[----:B------:R-:W-:Y:S03]  /*72f0*/  UIADD3 UR51, UPT, UPT, UR51, 0x1, URZ ;  /* 0x0000000133337890 */ /* 0x000fe6000fffe0ff */
[----:B------:R-:W-:Y:S01]  /*7300*/  @P1 LEA R5, R5, UR49, 0x3 ;  /* 0x0000003105051c11 */ /* 0x000fe2000f8e18ff */
[----:B------:R-:W-:Y:S04]  /*7310*/  UISETP.NE.AND UP0, UPT, UR51, 0x4, UPT ;  /* 0x000000043300788c */ /* 0x000fe8000bf05270 */
[----:B------:R-:W-:Y:S01]  /*7320*/  @P1 VIADD R5, R5, 0x60 ;  /* 0x0000006005051836 */ /* 0x000fe20000000000 */
[----:B------:R-:W-:Y:S04]  /*7330*/  USEL UR51, UR51, URZ, UP0 ;  /* 0x000000ff33337287 */ /* 0x000fe80008000000 */
[----:B------:R-:W-:Y:S04]  /*7340*/  @P1 PRMT R0, R0, 0x654, R5 ;  /* 0x0000065400001816 */ /* 0x000fe80000000005 */
[----:B------:R2:W-:Y:S04]  /*7350*/  @P1 SYNCS.ARRIVE.TRANS64.RED.A1T0 RZ, [R0+URZ], RZ ;  /* 0x000000ff00ff19a7 */ /* 0x0005e800081004ff */
.L_x_122:
[----:B------:R-:W4:Y:S01]  /*7360*/  @P1 SYNCS.PHASECHK.TRANS64.TRYWAIT P0, [R3+URZ+0x40], R2 ;  /* 0x00004002030015a7 */ /* 0x000f2200080011ff */
[----:B------:R-:W-:Y:S01]  /*7370*/  BSSY B1, `(.L_x_123) ;  /* 0x0000016000017945 */ /* 0x000fe20003800000 */
[----:B----4-:R-:W-:Y:S03]  /*7380*/  @P1 SEL R43, RZ, 0x1, !P0 ;  /* 0x00000001ff2b1807 */ /* 0x010fe60004000000 */
[----:B------:R-:W-:Y:S05]  /*7390*/  @!P1 BRA `(.L_x_124) ;  /* 0x00000000004c9947 */ /* 0x000fea0003800000 */
[----:B------:R-:W-:Y:S01]  /*73a0*/  ISETP.NE.AND P0, PT, R43, RZ, PT ;  /* 0x000000ff2b00720c */ /* 0x000fe20003f05270 */
[----:B------:R-:W-:Y:S01]  /*73b0*/  BSSY B0, `(.L_x_125) ;  /* 0x000000b000007945 */ /* 0x000fe20003800000 */
[----:B------:R-:W-:Y:S11]  /*73c0*/  ISETP.NE.AND P1, PT, R89, RZ, PT ;  /* 0x000000ff5900720c */ /* 0x000ff60003f25270 */
[----:B------:R-:W-:Y:S02]  /*73d0*/  @!UPT UIADD3 URZ, UPT, UPT, URZ, URZ, URZ ;  /* 0x000000fffffff290 */ /* 0x000fe4000fffe0ff */
[C---:B-1----:R-:W-:Y:S01]  /*73e0*/  @P1 IMAD R6, R88.reuse, 0x2000, R79 ;  /* 0x0000200058061824 */ /* 0x042fe200078e024f */
[C---:B------:R-:W-:Y:S01]  /*73f0*/  @P1 LEA R4, R88.reuse, R77, 0xd ;  /* 0x0000004d58041211 */ /* 0x040fe200078e68ff */
[C---:B------:R-:W-:Y:S02]  /*7400*/  @P1 IMAD R5, R88.reuse, 0x2000, R78 ;  /* 0x0000200058051824 */ /* 0x040fe400078e024e */
[----:B------:R-:W-:Y:S01]  /*7410*/  @P1 IMAD R2, R88, 0x2000, R85 ;  /* 0x0000200058021824 */ /* 0x000fe200078e0255 */
[----:B------:R-:W-:Y:S06]  /*7420*/  @P0 BRA `(.L_x_126) ;  /* 0x00000000000c0947 */ /* 0x000fec0003800000 */
[----:B--2---:R-:W-:Y:S04]  /*7430*/  SHF.L.U32 R0, RZ, 0x1f, RZ ;  /* 0x0000001fff007819 */ /* 0x004fe800000006ff */
[----:B------:R-:W1:Y:S02]  /*7440*/  SYNCS.PHASECHK.TRANS64.TRYWAIT P0, [R3+URZ+0x40], R0 ;  /* 0x00004000030075a7 */ /* 0x000e6400080011ff */
[----:B-1----:R-:W-:Y:S05]  /*7450*/  @!P0 BRA `(.L_x_127) ;  /* 0x0000005400048947 */ /* 0x002fea0003800000 */
.L_x_126:
[----:B------:R-:W-:Y:S05]  /*7460*/  BSYNC B0 ;  /* 0x0000000000007941 */ /* 0x000fea0003800000 */
.L_x_125:
[----:B------:R-:W-:Y:S02]  /*7470*/  ISETP.NE.AND P0, PT, R89, RZ, PT ;  /* 0x000000ff5900720c */ /* 0x000fe40003f05270 */
[----:B------:R-:W-:Y:S11]  /*7480*/  IADD3 R88, PT, PT, R88, 0x1, RZ ;  /* 0x0000000158587810 */ /* 0x000ff60007ffe0ff */
[----:B------:R4:W1:Y:S04]  /*7490*/  @P0 LDS.128 R56, [R6] ;  /* 0x0000000006380984 */ /* 0x0008680000000c00 */
[----:B------:R4:W1:Y:S04]  /*74a0*/  @P0 LDS.128 R52, [R5+0x10] ;  /* 0x0000100005340984 */ /* 0x0008680000000c00 */
[----:B------:R4:W1:Y:S04]  /*74b0*/  @P0 LDS.128 R48, [R4+0x20] ;  /* 0x0000200004300984 */ /* 0x0008680000000c00 */
[----:B------:R4:W1:Y:S02]  /*74c0*/  @P0 LDS.128 R44, [R2+0x30] ;  /* 0x00003000022c0984 */ /* 0x0008640000000c00 */
.L_x_124:
[----:B------:R-:W-:Y:S05]  /*74d0*/  BSYNC B1 ;  /* 0x0000000000017941 */ /* 0x000fea0003800000 */
.L_x_123:
[----:B-1----:R-:W-:Y:S05]  /*74e0*/  VIADD R3, R34, 0x10 ;  /* 0x0000001022037836 */ /* 0x002fea0000000000 */
[----:B------:R-:W-:Y:S04]  /*74f0*/  SHF.R.U32.HI R3, RZ, 0x15, R3 ;  /* 0x00000015ff037819 */ /* 0x000fe80000011603 */
[----:B------:R-:W-:Y:S11]  /*7500*/  LOP3.LUT P0, RZ, R3, 0x3, R72, 0x48, !PT ;  /* 0x0000000303ff7812 */ /* 0x000ff60007804848 */
[----:B------:R-:W-:Y:S02]  /*7510*/  @!UPT UIADD3 URZ, UPT, UPT, URZ, URZ, URZ ;  /* 0x000000fffffff290 */ /* 0x000fe4000fffe0ff */
[----:B------:R-:W-:Y:S05]  /*7520*/  @!P0 BRA `(.L_x_128) ;  /* 0x0000000000408947 */ /* 0x000fea0003800000 */
[----:B------:R-:W1:Y:S01]  /*7530*/  LDCU.64 UR8, c[0x4][0x70] ;  /* 0x01000e00ff0877ac */ /* 0x000e620008000a00 */
[----:B------:R-:W-:Y:S01]  /*7540*/  MOV R3, 0x0 ;  /* 0x0000000000037802 */ /* 0x000fe20000000f00 */
[----:B------:R-:W-:Y:S02]  /*7550*/  HFMA2 R12, -RZ, RZ, 0, 5.9604644775390625e-08 ;  /* 0x00000001ff0c7431 */ /* 0x000fe400000001ff */
[----:B------:R-:W-:Y:S02]  /*7560*/  IMAD.MOV.U32 R8, RZ, RZ, 0x192 ;  /* 0x00000192ff087424 */ /* 0x000fe400078e00ff */
[----:B------:R-:W-:Y:S01]  /*7570*/  IMAD.MOV.U32 R13, RZ, RZ, RZ ;  /* 0x000000ffff0d7224 */ /* 0x000fe200078e00ff */
[----:B------:R-:W5:Y:S01]  /*7580*/  LDCU.64 UR6, c[0x4][0x78] ;  /* 0x01000f00ff0677ac */ /* 0x000f620008000a00 */
[----:B----4-:R-:W4:Y:S01]  /*7590*/  LDC.64 R2, c[0x4][R3] ;  /* 0x0100000003027b82 */ /* 0x010f220000000a00 */
[----:B------:R-:W2:Y:S01]  /*75a0*/  LDCU.64 UR4, c[0x4][0x10] ;  /* 0x01000200ff0477ac */ /* 0x000ea20008000a00 */
[----:B-1----:R-:W-:Y:S01]  /*75b0*/  MOV R5, UR9 ;  /* 0x0000000900057c02 */ /* 0x002fe20008000f00 */
[----:B------:R-:W-:Y:S01]  /*75c0*/  IMAD.U32 R4, RZ, RZ, UR8 ;  /* 0x00000008ff047e24 */ /* 0x000fe2000f8e00ff */
[----:B-----5:R-:W-:Y:S01]  /*75d0*/  MOV R7, UR7 ;  /* 0x0000000700077c02 */ /* 0x020fe20008000f00 */
[----:B------:R-:W-:Y:S01]  /*75e0*/  IMAD.U32 R6, RZ, RZ, UR6 ;  /* 0x00000006ff067e24 */ /* 0x000fe2000f8e00ff */
[----:B--2---:R-:W-:Y:S01]  /*75f0*/  MOV R11, UR5 ;  /* 0x00000005000b7c02 */ /* 0x004fe20008000f00 */
[----:B------:R-:W-:Y:S02]  /*7600*/  IMAD.U32 R10, RZ, RZ, UR4 ;  /* 0x00000004ff0a7e24 */ /* 0x000fe4000f8e00ff */
[----:B------:R-:W-:Y:S07]  /*7610*/  LEPC R20, `(.L_x_128) ;  /* 0x000000001014794e */ /* 0x000fee0000000000 */
[----:B---34-:R-:W-:Y:S05]  /*7620*/  CALL.ABS.NOINC R2 ;  /* 0x0000000002007343 */ /* 0x018fea0003c00000 */
.L_x_128:
[----:B------:R-:W-:Y:S01]  /*7630*/  LOP3.LUT R20, R56, 0xffffe000, RZ, 0xc0, !PT ;  /* 0xffffe00038147812 */ /* 0x000fe200078ec0ff */
[----:B------:R-:W-:Y:S05]  /*7640*/  WARPSYNC.ALL ;  /* 0x0000000000007948 */ /* 0x000fea0003800000 */
[----:B------:R-:W-:Y:S01]  /*7650*/  R2UR UR4, R34 ;  /* 0x00000000220472ca */ /* 0x000fe200000e0000 */
[----:B------:R-:W-:Y:S01]  /*7660*/  IMAD.U32 R91, RZ, RZ, UR51 ;  /* 0x00000033ff5b7e24 */ /* 0x000fe2000f8e00ff */
[----:B------:R-:W-:Y:S01]  /*7670*/  LOP3.LUT R21, R57, 0xffffe000, RZ, 0xc0, !PT ;  /* 0xffffe00039157812 */ /* 0x000fe200078ec0ff */
[----:B------:R-:W-:Y:S01]  /*7680*/  IMAD.U32 R90, RZ, RZ, UR37 ;  /* 0x00000025ff5a7e24 */ /* 0x000fe2000f8e00ff */
[----:B------:R-:W-:Y:S01]  /*7690*/  LOP3.LUT R40, R59, 0xffffe000, RZ, 0xc0, !PT ;  /* 0xffffe0003b287812 */ /* 0x000fe200078ec0ff */
[----:B------:R-:W-:Y:S01]  /*76a0*/  BSSY.RECONVERGENT B0, `(.L_x_129) ;  /* 0x0000060000007945 */ /* 0x000fe20003800200 */
[----:B------:R-:W-:Y:S02]  /*76b0*/  LOP3.LUT R41, R52, 0xffffe000, RZ, 0xc0, !PT ;  /* 0xffffe00034297812 */ /* 0x000fe400078ec0ff */
[----:B------:R-:W-:Y:S02]  /*76c0*/  LOP3.LUT R42, R53, 0xffffe000, RZ, 0xc0, !PT ;  /* 0xffffe000352a7812 */ /* 0x000fe400078ec0ff */
[----:B------:R-:W-:Y:S02]  /*76d0*/  ISETP.NE.AND P6, PT, R86, RZ, PT ;  /* 0x000000ff5600720c */ /* 0x000fe40003fc5270 */
[----:B------:R-:W-:Y:S01]  /*76e0*/  ISETP.NE.AND P0, PT, R81, RZ, PT ;  /* 0x000000ff5100720c */ /* 0x000fe20003f05270 */
[----:B----4-:R-:W2:Y:S10]  /*76f0*/  LDTM.x16 R4, tmem[UR4+0x10] ;  /* 0x00001004000479ee */ /* 0x010eb40008240000 */
[----:B------:R-:W-:Y:S02]  /*7700*/  @P6 LEA R91, R91, UR49, 0x3 ;  /* 0x000000315b5b6c11 */ /* 0x000fe4000f8e18ff */
[----:B------:R-:W-:Y:S03]  /*7710*/  @P6 SHF.L.U32 R92, RZ, 0x1f, RZ ;  /* 0x0000001fff5c6819 */ /* 0x000fe600000006ff */
[----:B------:R-:W-:Y:S05]  /*7720*/  @P6 VIADD R91, R91, 0x60 ;  /* 0x000000605b5b6836 */ /* 0x000fea0000000000 */
[----:B------:R-:W-:Y:S02]  /*7730*/  @P6 PRMT R90, R90, 0x654, R91 ;  /* 0x000006545a5a6816 */ /* 0x000fe4000000005b */
[----:B------:R-:W-:Y:S01]  /*7740*/  LEA R91, R88, UR49, 0x3 ;  /* 0x00000031585b7c11 */ /* 0x000fe2000f8e18ff */
[C---:B--2---:R-:W-:Y:S01]  /*7750*/  FMUL R0, R32.reuse, R4 ;  /* 0x0000000420007220 */ /* 0x044fe20000400000 */
[C---:B------:R-:W-:Y:S01]  /*7760*/  FMUL R2, R32.reuse, R5 ;  /* 0x0000000520027220 */ /* 0x040fe20000400000 */
[C---:B------:R-:W-:Y:S01]  /*7770*/  FMUL R3, R32.reuse, R6 ;  /* 0x0000000620037220 */ /* 0x040fe20000400000 */
[----:B------:R-:W-:Y:S01]  /*7780*/  FMUL R7, R32, R7 ;  /* 0x0000000720077220 */ /* 0x000fe20000400000 */
[C---:B------:R-:W-:Y:S01]  /*7790*/  FFMA R36, R35.reuse, R20, R0 ;  /* 0x0000001423247223 */ /* 0x040fe20000000000 */
[----:B------:R-:W-:Y:S01]  /*77a0*/  LOP3.LUT R20, R58, 0xffffe000, RZ, 0xc0, !PT ;  /* 0xffffe0003a147812 */ /* 0x000fe200078ec0ff */
[C---:B------:R-:W-:Y:S01]  /*77b0*/  FFMA R37, R35.reuse, R21, R2 ;  /* 0x0000001523257223 */ /* 0x040fe20000000002 */
[----:B------:R-:W-:Y:S01]  /*77c0*/  LOP3.LUT R21, R48, 0xffffe000, RZ, 0xc0, !PT ;  /* 0xffffe00030157812 */ /* 0x000fe200078ec0ff */
[----:B------:R-:W-:Y:S01]  /*77d0*/  FMUL R4, R32, R8 ;  /* 0x0000000820047220 */ /* 0x000fe20000400000 */
[----:B------:R-:W-:Y:S01]  /*77e0*/  F2FP.TF32.F32.PACK_B R36, R36 ;  /* 0x00000024ff24723e */ /* 0x000fe200024050ff */
[C---:B------:R-:W-:Y:S01]  /*77f0*/  FFMA R38, R35.reuse, R20, R3 ;  /* 0x0000001423267223 */ /* 0x040fe20000000003 */
[----:B------:R-:W-:Y:S01]  /*7800*/  LOP3.LUT R20, R54, 0xffffe000, RZ, 0xc0, !PT ;  /* 0xffffe00036147812 */ /* 0x000fe200078ec0ff */
[----:B------:R-:W-:Y:S01]  /*7810*/  FFMA R39, R35, R40, R7 ;  /* 0x0000002823277223 */ /* 0x000fe20000000007 */
[----:B------:R-:W-:Y:S01]  /*7820*/  LOP3.LUT R40, R55, 0xffffe000, RZ, 0xc0, !PT ;  /* 0xffffe00037287812 */ /* 0x000fe200078ec0ff */
[C---:B------:R-:W-:Y:S01]  /*7830*/  FMUL R5, R32.reuse, R9 ;  /* 0x0000000920057220 */ /* 0x040fe20000400000 */
[C---:B------:R-:W-:Y:S01]  /*7840*/  FMUL R6, R32.reuse, R10 ;  /* 0x0000000a20067220 */ /* 0x040fe20000400000 */
[C---:B------:R-:W-:Y:S01]  /*7850*/  FMUL R11, R32.reuse, R11 ;  /* 0x0000000b200b7220 */ /* 0x040fe20000400000 */
[----:B------:R-:W-:Y:S01]  /*7860*/  F2FP.TF32.F32.PACK_B R37, R37 ;  /* 0x00000025ff25723e */ /* 0x000fe200024050ff */
[C---:B------:R-:W-:Y:S01]  /*7870*/  FFMA R4, R35.reuse, R41, R4 ;  /* 0x0000002923047223 */ /* 0x040fe20000000004 */
[----:B------:R-:W-:Y:S01]  /*7880*/  F2FP.TF32.F32.PACK_B R38, R38 ;  /* 0x00000026ff26723e */ /* 0x000fe200024050ff */
[C---:B------:R-:W-:Y:S01]  /*7890*/  FFMA R5, R35.reuse, R42, R5 ;  /* 0x0000002a23057223 */ /* 0x040fe20000000005 */
[----:B------:R-:W-:Y:S01]  /*78a0*/  F2FP.TF32.F32.PACK_B R39, R39 ;  /* 0x00000027ff27723e */ /* 0x000fe200024050ff */
[C---:B------:R-:W-:Y:S01]  /*78b0*/  FFMA R6, R35.reuse, R20, R6 ;  /* 0x0000001423067223 */ /* 0x040fe20000000006 */
[----:B------:R-:W-:Y:S01]  /*78c0*/  FFMA R7, R35, R40, R11 ;  /* 0x0000002823077223 */ /* 0x000fe2000000000b */
        /* <DEDUP_REMOVED lines=47> */
[----:B------:R-:W-:Y:S02]  /*7bc0*/  UIADD3 UR12, UP0, UPT, UR52, 0x680, URZ ;  /* 0x00000680340c7890 */ /* 0x000fe4000ff1e0ff */
[----:B------:R-:W-:Y:S02]  /*7bd0*/  UIADD3 UR9, UPT, UPT, UR41, 0x10, URZ ;  /* 0x0000001029097890 */ /* 0x000fe4000fffe0ff */
[----:B------:R-:W-:Y:S02]  /*7be0*/  UIADD3 UR8, UPT, UPT, UR49, 0x2200, URZ ;  /* 0x0000220031087890 */ /* 0x000fe4000fffe0ff */
[----:B------:R-:W-:Y:S01]  /*7bf0*/  UIADD3.X UR13, UPT, UPT, URZ, UR53, URZ, UP0, !UPT ;  /* 0x00000035ff0d7290 */ /* 0x000fe200087fe4ff */
[----:B------:R-:W-:Y:S01]  /*7c00*/  UMOV UR10, UR42 ;  /* 0x0000002a000a7c82 */ /* 0x000fe20008000000 */
[----:B------:R-:W-:Y:S01]  /*7c10*/  UMOV UR11, UR36 ;  /* 0x00000024000b7c82 */ /* 0x000fe20008000000 */
[----:B------:R-:W-:Y:S02]  /*7c20*/  UIADD3 UR5, UPT, UPT, UR41, 0x90, URZ ;  /* 0x0000009029057890 */ /* 0x000fe4000fffe0ff */
[----:B------:R-:W-:Y:S01]  /*7c30*/  UIADD3 UR4, UPT, UPT, UR49, 0x3200, URZ ;  /* 0x0000320031047890 */ /* 0x000fe2000fffe0ff */
[----:B------:R-:W-:Y:S03]  /*7c40*/  UMOV UR6, UR42 ;  /* 0x0000002a00067c82 */ /* 0x000fe60008000000 */
[----:B------:R2:W-:Y:S01]  /*7c50*/  UTMASTG.3D [UR8], [UR12] ;  /* 0x000000080c0073b5 */ /* 0x0005e20008010000 */
[----:B------:R-:W-:Y:S04]  /*7c60*/  UMOV UR7, UR36 ;  /* 0x0000002400077c82 */ /* 0x000fe80008000000 */
[----:B------:R2:W-:Y:S01]  /*7c70*/  UTMASTG.3D [UR4], [UR12] ;  /* 0x000000040c0073b5 */ /* 0x0005e20008010000 */
[----:B------:R0:W-:Y:S01]  /*7c80*/  UTMACMDFLUSH ;  /* 0x00000000000079b7 */ /* 0x0001e20000000000 */
[----:B--2---:R-:W-:Y:S04]  /*7c90*/  DEPBAR.LE SB0, 0x1 ;  /* 0x000080400000791a */ /* 0x004fe80000000000 */
.L_x_130:
[----:B------:R-:W-:Y:S05]  /*7ca0*/  BSYNC.RECONVERGENT B0 ;  /* 0x0000000000007941 */ /* 0x000fea0003800200 */
.L_x_129:
[----:B------:R-:W-:Y:S01]  /*7cb0*/  BAR.SYNC.DEFER_BLOCKING 0x1, 0x80 ;  /* 0x0042000000007b1d */ /* 0x000fe20000010000 */
[----:B------:R-:W-:Y:S04]  /*7cc0*/  UIADD3 UR40, UPT, UPT, UR51, 0x1, URZ ;  /* 0x0000000133287890 */ /* 0x000fe8000fffe0ff */
[----:B------:R-:W-:Y:S04]  /*7cd0*/  UISETP.NE.AND UP0, UPT, UR40, 0x4, UPT ;  /* 0x000000042800788c */ /* 0x000fe8000bf05270 */
[----:B------:R-:W-:Y:S01]  /*7ce0*/  USEL UR40, UR40, URZ, UP0 ;  /* 0x000000ff28287287 */ /* 0x000fe20008000000 */
[----:B------:R2:W-:Y:S01]  /*7cf0*/  @P6 SYNCS.ARRIVE.TRANS64.RED.A1T0 RZ, [R90+URZ], RZ ;  /* 0x000000ff5aff69a7 */ /* 0x0005e200081004ff */
[----:B------:R-:W-:Y:S01]  /*7d00*/  BSSY B1, `(.L_x_131) ;  /* 0x0000017000017945 */ /* 0x000fe20003800000 */
[----:B------:R-:W4:Y:S02]  /*7d10*/  @P6 SYNCS.PHASECHK.TRANS64.TRYWAIT P0, [R91+URZ+0x40], R92 ;  /* 0x0000405c5b0065a7 */ /* 0x000f2400080011ff */
[----:B----4-:R-:W-:Y:S01]  /*7d20*/  @P6 SEL R43, RZ, 0x1, !P0 ;  /* 0x00000001ff2b6807 */ /* 0x010fe20004000000 */
[----:B--2---:R-:W-:Y:S06]  /*7d30*/  @!P6 BRA `(.L_x_132) ;  /* 0x00000000004ce947 */ /* 0x004fec0003800000 */
        /* <DEDUP_REMOVED lines=9> */
[----:B------:R-:W-:Y:S04]  /*7dd0*/  SHF.L.U32 R6, RZ, 0x1f, RZ ;  /* 0x0000001fff067819 */ /* 0x000fe800000006ff */
[----:B------:R-:W1:Y:S02]  /*7de0*/  SYNCS.PHASECHK.TRANS64.TRYWAIT P0, [R91+URZ+0x40], R6 ;  /* 0x000040065b0075a7 */ /* 0x000e6400080011ff */
[----:B-1----:R-:W-:Y:S05]  /*7df0*/  @!P0 BRA `(.L_x_135) ;  /* 0x0000004800b08947 */ /* 0x002fea0003800000 */
.L_x_134:
[----:B------:R-:W-:Y:S05]  /*7e00*/  BSYNC B0 ;  /* 0x0000000000007941 */ /* 0x000fea0003800000 */
.L_x_133:
[----:B------:R-:W-:Y:S02]  /*7e10*/  ISETP.NE.AND P0, PT, R89, RZ, PT ;  /* 0x000000ff5900720c */ /* 0x000fe40003f05270 */
[----:B------:R-:W-:Y:S11]  /*7e20*/  IADD3 R88, PT, PT, R88, 0x1, RZ ;  /* 0x0000000158587810 */ /* 0x000ff60007ffe0ff */
[----:B------:R2:W4:Y:S04]  /*7e30*/  @P0 LDS.128 R56, [R4] ;  /* 0x0000000004380984 */ /* 0x0005280000000c00 */
[----:B------:R2:W1:Y:S04]  /*7e40*/  @P0 LDS.128 R52, [R3+0x10] ;  /* 0x0000100003340984 */ /* 0x0004680000000c00 */
[----:B------:R2:W1:Y:S04]  /*7e50*/  @P0 LDS.128 R48, [R2+0x20] ;  /* 0x0000200002300984 */ /* 0x0004680000000c00 */
[----:B------:R2:W1:Y:S02]  /*7e60*/  @P0 LDS.128 R44, [R0+0x30] ;  /* 0x00003000002c0984 */ /* 0x0004640000000c00 */
.L_x_132:
[----:B------:R-:W-:Y:S05]  /*7e70*/  BSYNC B1 ;  /* 0x0000000000017941 */ /* 0x000fea0003800000 */
.L_x_131:
[----:B--2---:R-:W-:Y:S05]  /*7e80*/  VIADD R3, R34, 0x20 ;  /* 0x0000002022037836 */ /* 0x004fea0000000000 */
[----:B------:R-:W-:Y:S04]  /*7e90*/  SHF.R.U32.HI R3, RZ, 0x15, R3 ;  /* 0x00000015ff037819 */ /* 0x000fe80000011603 */
[----:B------:R-:W-:Y:S11]  /*7ea0*/  LOP3.LUT P0, RZ, R3, 0x3, R72, 0x48, !PT ;  /* 0x0000000303ff7812 */ /* 0x000ff60007804848 */
[----:B------:R-:W-:Y:S02]  /*7eb0*/  @!UPT UIADD3 URZ, UPT, UPT, URZ, URZ, URZ ;  /* 0x000000fffffff290 */ /* 0x000fe4000fffe0ff */
[----:B------:R-:W-:Y:S05]  /*7ec0*/  @!P0 BRA `(.L_x_136) ;  /* 0x0000000000408947 */ /* 0x000fea0003800000 */
[----:B------:R-:W2:Y:S01]  /*7ed0*/  LDCU.64 UR8, c[0x4][0x70] ;  /* 0x01000e00ff0877ac */ /* 0x000ea20008000a00 */
[----:B------:R-:W-:Y:S01]  /*7ee0*/  MOV R3, 0x0 ;  /* 0x0000000000037802 */ /* 0x000fe20000000f00 */
[----:B-1----:R-:W-:Y:S02]  /*7ef0*/  HFMA2 R12, -RZ, RZ, 0, 5.9604644775390625e-08 ;  /* 0x00000001ff0c7431 */ /* 0x002fe400000001ff */
[----:B------:R-:W-:Y:S02]  /*7f00*/  IMAD.MOV.U32 R8, RZ, RZ, 0x192 ;  /* 0x00000192ff087424 */ /* 0x000fe400078e00ff */
[----:B------:R-:W-:Y:S01]  /*7f10*/  IMAD.MOV.U32 R13, RZ, RZ, RZ ;  /* 0x000000ffff0d7224 */ /* 0x000fe200078e00ff */
[----:B------:R-:W1:Y:S01]  /*7f20*/  LDCU.64 UR6, c[0x4][0x78] ;  /* 0x01000f00ff0677ac */ /* 0x000e620008000a00 */
[----:B------:R-:W3:Y:S01]  /*7f30*/  LDC.64 R2, c[0x4][R3] ;  /* 0x0100000003027b82 */ /* 0x000ee20000000a00 */
[----:B------:R-:W5:Y:S01]  /*7f40*/  LDCU.64 UR4, c[0x4][0x10] ;  /* 0x01000200ff0477ac */ /* 0x000f620008000a00 */
[----:B--2---:R-:W-:Y:S01]  /*7f50*/  MOV R5, UR9 ;  /* 0x0000000900057c02 */ /* 0x004fe20008000f00 */
[----:B------:R-:W-:Y:S01]  /*7f60*/  IMAD.U32 R4, RZ, RZ, UR8 ;  /* 0x00000008ff047e24 */ /* 0x000fe2000f8e00ff */
[----:B-1----:R-:W-:Y:S01]  /*7f70*/  MOV R7, UR7 ;  /* 0x0000000700077c02 */ /* 0x002fe20008000f00 */
[----:B------:R-:W-:Y:S01]  /*7f80*/  IMAD.U32 R6, RZ, RZ, UR6 ;  /* 0x00000006ff067e24 */ /* 0x000fe2000f8e00ff */
[----:B-----5:R-:W-:Y:S01]  /*7f90*/  MOV R11, UR5 ;  /* 0x00000005000b7c02 */ /* 0x020fe20008000f00 */
[----:B------:R-:W-:Y:S02]  /*7fa0*/  IMAD.U32 R10, RZ, RZ, UR4 ;  /* 0x00000004ff0a7e24 */ /* 0x000fe4000f8e00ff */
[----:B------:R-:W-:Y:S07]  /*7fb0*/  LEPC R20, `(.L_x_136) ;  /* 0x000000001014794e */ /* 0x000fee0000000000 */
[----:B---34-:R-:W-:Y:S05]  /*7fc0*/  CALL.ABS.NOINC R2 ;  /* 0x0000000002007343 */ /* 0x018fea0003c00000 */
.L_x_136:
[----:B----4-:R-:W-:Y:S01]  /*7fd0*/  LOP3.LUT R20, R56, 0xffffe000, RZ, 0xc0, !PT ;  /* 0xffffe00038147812 */ /* 0x010fe200078ec0ff */
[----:B------:R-:W-:Y:S05]  /*7fe0*/  WARPSYNC.ALL ;  /* 0x0000000000007948 */ /* 0x000fea0003800000 */
[----:B------:R-:W-:Y:S01]  /*7ff0*/  R2UR UR4, R34 ;  /* 0x00000000220472ca */ /* 0x000fe200000e0000 */
[----:B-1----:R-:W-:Y:S01]  /*8000*/  IMAD.U32 R91, RZ, RZ, UR40 ;  /* 0x00000028ff5b7e24 */ /* 0x002fe2000f8e00ff */
        /* <DEDUP_REMOVED lines=8> */
[----:B------:R-:W1:Y:S10]  /*8090*/  LDTM.x16 R4, tmem[UR4+0x20] ;  /* 0x00002004000479ee */ /* 0x000e740008240000 */
[----:B------:R-:W-:Y:S02]  /*80a0*/  @P6 LEA R91, R91, UR49, 0x3 ;  /* 0x000000315b5b6c11 */ /* 0x000fe4000f8e18ff */
[----:B------:R-:W-:Y:S03]  /*80b0*/  @P6 SHF.L.U32 R92, RZ, 0x1f, RZ ;  /* 0x0000001fff5c6819 */ /* 0x000fe600000006ff */
[----:B------:R-:W-:Y:S05]  /*80c0*/  @P6 VIADD R91, R91, 0x60 ;  /* 0x000000605b5b6836 */ /* 0x000fea0000000000 */
[----:B------:R-:W-:Y:S02]  /*80d0*/  @P6 PRMT R90, R90, 0x654, R91 ;  /* 0x000006545a5a6816 */ /* 0x000fe4000000005b */
[----:B------:R-:W-:Y:S01]  /*80e0*/  LEA R91, R88, UR49, 0x3 ;  /* 0x00000031585b7c11 */ /* 0x000fe2000f8e18ff */
[C---:B-1----:R-:W-:Y:S01]  /*80f0*/  FMUL R0, R32.reuse, R4 ;  /* 0x0000000420007220 */ /* 0x042fe20000400000 */
        /* <DEDUP_REMOVED lines=84> */
.L_x_138:
[----:B------:R-:W-:Y:S05]  /*8640*/  BSYNC.RECONVERGENT B0 ;  /* 0x0000000000007941 */ /* 0x000fea0003800200 */
.L_x_137:
[----:B------:R-:W-:Y:S01]  /*8650*/  BAR.SYNC.DEFER_BLOCKING 0x1, 0x80 ;  /* 0x0042000000007b1d */ /* 0x000fe20000010000 */
[----:B------:R-:W-:Y:S04]  /*8660*/  UIADD3 UR43, UPT, UPT, UR40, 0x1, URZ ;  /* 0x00000001282b7890 */ /* 0x000fe8000fffe0ff */
[----:B------:R-:W-:Y:S04]  /*8670*/  UISETP.NE.AND UP0, UPT, UR43, 0x4, UPT ;  /* 0x000000042b00788c */ /* 0x000fe8000bf05270 */
[----:B------:R-:W-:Y:S01]  /*8680*/  USEL UR43, UR43, URZ, UP0 ;  /* 0x000000ff2b2b7287 */ /* 0x000fe20008000000 */
[----:B------:R2:W-:Y:S01]  /*8690*/  @P6 SYNCS.ARRIVE.TRANS64.RED.A1T0 RZ, [R90+URZ], RZ ;  /* 0x000000ff5aff69a7 */ /* 0x0005e200081004ff */
[----:B------:R-:W-:Y:S01]  /*86a0*/  BSSY B1, `(.L_x_139) ;  /* 0x000001c000017945 */ /* 0x000fe20003800000 */
[----:B------:R-:W4:Y:S01]  /*86b0*/  @P6 SYNCS.PHASECHK.TRANS64.TRYWAIT P0, [R91+URZ+0x40], R92 ;  /* 0x0000405c5b0065a7 */ /* 0x000f2200080011ff */
[----:B--2---:R-:W-:Y:S01]  /*86c0*/  HFMA2 R90, -RZ, RZ, 0, 0 ;  /* 0x00000000ff5a7431 */ /* 0x004fe200000001ff */
[----:B----4-:R-:W-:Y:S01]  /*86d0*/  @P6 SEL R43, RZ, 0x1, !P0 ;  /* 0x00000001ff2b6807 */ /* 0x010fe20004000000 */
[----:B------:R-:W-:Y:S06]  /*86e0*/  @!P6 BRA `(.L_x_140) ;  /* 0x00000000005ce947 */ /* 0x000fec0003800000 */
        /* <DEDUP_REMOVED lines=12> */
.L_x_142:
[----:B------:R-:W-:Y:S05]  /*87b0*/  BSYNC B0 ;  /* 0x0000000000007941 */ /* 0x000fea0003800000 */
.L_x_141:
[----:B------:R-:W-:Y:S01]  /*87c0*/  ISETP.NE.AND P0, PT, R89, RZ, PT ;  /* 0x000000ff5900720c */ /* 0x000fe20003f05270 */
[----:B------:R-:W-:Y:S11]  /*87d0*/  VIADD R88, R88, 0x1 ;  /* 0x0000000158587836 */ /* 0x000ff60000000000 */
[----:B------:R-:W-:Y:S01]  /*87e0*/  @!UPT UIADD3 URZ, UPT, UPT, URZ, URZ, URZ ;  /* 0x000000fffffff290 */ /* 0x000fe2000fffe0ff */
[----:B------:R2:W4:Y:S04]  /*87f0*/  @P0 LDS.128 R56, [R4] ;  /* 0x0000000004380984 */ /* 0x0005280000000c00 */
[----:B------:R2:W1:Y:S04]  /*8800*/  @P0 LDS.128 R52, [R3+0x10] ;  /* 0x0000100003340984 */ /* 0x0004680000000c00 */
[----:B------:R2:W1:Y:S04]  /*8810*/  @P0 LDS.128 R48, [R2+0x20] ;  /* 0x0000200002300984 */ /* 0x0004680000000c00 */
[----:B------:R2:W1:Y:S01]  /*8820*/  @P0 LDS.128 R44, [R0+0x30] ;  /* 0x00003000002c0984 */ /* 0x0004620000000c00 */
[C---:B------:R-:W-:Y:S04]  /*8830*/  ISETP.NE.AND P0, PT, R88.reuse, 0x4, PT ;  /* 0x000000045800780c */ /* 0x040fe80003f05270 */
[----:B------:R-:W-:Y:S02]  /*8840*/  SEL R88, R88, RZ, P0 ;  /* 0x000000ff58587207 */ /* 0x000fe40000000000 */
[----:B------:R-:W-:Y:S02]  /*8850*/  SEL R90, RZ, 0x1, P0 ;  /* 0x00000001ff5a7807 */ /* 0x000fe40000000000 */
.L_x_140:
[----:B------:R-:W-:Y:S05]  /*8860*/  BSYNC B1 ;  /* 0x0000000000017941 */ /* 0x000fea0003800000 */
.L_x_139:
        /* <DEDUP_REMOVED lines=21> */
.L_x_144:
[----:B----4-:R-:W-:Y:S01]  /*89c0*/  LOP3.LUT R20, R56, 0xffffe000, RZ, 0xc0, !PT ;  /* 0xffffe00038147812 */ /* 0x010fe200078ec0ff */
[----:B------:R-:W-:Y:S05]  /*89d0*/  WARPSYNC.ALL ;  /* 0x0000000000007948 */ /* 0x000fea0003800000 */
[----:B------:R-:W-:Y:S01]  /*89e0*/  R2UR UR4, R34 ;  /* 0x00000000220472ca */ /* 0x000fe200000e0000 */
[----:B------:R-:W-:Y:S01]  /*89f0*/  IMAD.U32 R92, RZ, RZ, UR43 ;  /* 0x0000002bff5c7e24 */ /* 0x000fe2000f8e00ff */
[----:B------:R-:W-:Y:S01]  /*8a00*/  LOP3.LUT R21, R57, 0xffffe000, RZ, 0xc0, !PT ;  /* 0xffffe00039157812 */ /* 0x000fe200078ec0ff */
[----:B-1----:R-:W-:Y:S01]  /*8a10*/  IMAD.U32 R91, RZ, RZ, UR37 ;  /* 0x00000025ff5b7e24 */ /* 0x002fe2000f8e00ff */
        /* <DEDUP_REMOVED lines=8> */
[----:B------:R-:W-:Y:S03]  /*8aa0*/  @P6 SHF.L.U32 R93, R90, 0x1f, RZ ;  /* 0x0000001f5a5d6819 */ /* 0x000fe600000006ff */
        /* <DEDUP_REMOVED lines=88> */
.L_x_146:
[----:B------:R-:W-:Y:S05]  /*9030*/  BSYNC.RECONVERGENT B0 ;  /* 0x0000000000007941 */ /* 0x000fea0003800200 */
.L_x_145:
        /* <DEDUP_REMOVED lines=18> */
[----:B------:R-:W-:Y:S04]  /*9160*/  SHF.L.U32 R5, R90, 0x1f, RZ ;  /* 0x0000001f5a057819 */ /* 0x000fe800000006ff */
[----:B------:R-:W1:Y:S02]  /*9170*/  SYNCS.PHASECHK.TRANS64.TRYWAIT P0, [R92+URZ+0x40], R5 ;  /* 0x000040055c0075a7 */ /* 0x000e6400080011ff */
[----:B-1----:R-:W-:Y:S05]  /*9180*/  @!P0 BRA `(.L_x_151) ;  /* 0x0000003400f48947 */ /* 0x002fea0003800000 */
.L_x_150:
[----:B------:R-:W-:Y:S05]  /*9190*/  BSYNC B0 ;  /* 0x0000000000007941 */ /* 0x000fea0003800000 */
.L_x_149:
[----:B------:R-:W-:Y:S01]  /*91a0*/  ISETP.NE.AND P0, PT, R89, RZ, PT ;  /* 0x000000ff5900720c */ /* 0x000fe20003f05270 */
[----:B------:R-:W-:Y:S11]  /*91b0*/  VIADD R88, R88, 0x1 ;  /* 0x0000000158587836 */ /* 0x000ff60000000000 */
[----:B------:R-:W-:Y:S01]  /*91c0*/  @!UPT UIADD3 URZ, UPT, UPT, URZ, URZ, URZ ;  /* 0x000000fffffff290 */ /* 0x000fe2000fffe0ff */
[----:B------:R2:W4:Y:S04]  /*91d0*/  @P0 LDS.128 R56, [R4] ;  /* 0x0000000004380984 */ /* 0x0005280000000c00 */
[----:B------:R2:W2:Y:S04]  /*91e0*/  @P0 LDS.128 R52, [R3+0x10] ;  /* 0x0000100003340984 */ /* 0x0004a80000000c00 */
[----:B------:R2:W2:Y:S04]  /*91f0*/  @P0 LDS.128 R48, [R2+0x20] ;  /* 0x0000200002300984 */ /* 0x0004a80000000c00 */
[----:B------:R2:W2:Y:S01]  /*9200*/  @P0 LDS.128 R44, [R0+0x30] ;  /* 0x00003000002c0984 */ /* 0x0004a20000000c00 */
[C---:B------:R-:W-:Y:S04]  /*9210*/  ISETP.NE.AND P0, PT, R88.reuse, 0x4, PT ;  /* 0x000000045800780c */ /* 0x040fe80003f05270 */
[----:B-1----:R-:W-:Y:S02]  /*9220*/  SEL R5, RZ, 0x1, P0 ;  /* 0x00000001ff057807 */ /* 0x002fe40000000000 */
[----:B------:R-:W-:Y:S02]  /*9230*/  SEL R88, R88, RZ, P0 ;  /* 0x000000ff58587207 */ /* 0x000fe40000000000 */
[----:B------:R-:W-:Y:S02]  /*9240*/  LOP3.LUT R90, R90, R5, RZ, 0x3c, !PT ;  /* 0x000000055a5a7212 */ /* 0x000fe400078e3cff */
.L_x_148:
[----:B------:R-:W-:Y:S05]  /*9250*/  BSYNC B1 ;  /* 0x0000000000017941 */ /* 0x000fea0003800000 */
.L_x_147:
        /* <DEDUP_REMOVED lines=21> */
.L_x_152:
[----:B----4-:R-:W-:Y:S01]  /*93b0*/  LOP3.LUT R20, R56, 0xffffe000, RZ, 0xc0, !PT ;  /* 0xffffe00038147812 */ /* 0x010fe200078ec0ff */
        /* <DEDUP_REMOVED lines=11> */
[----:B-1----:R-:W1:Y:S10]  /*9470*/  LDTM.x16 R4, tmem[UR4+0x40] ;  /* 0x00004004000479ee */ /* 0x002e740008240000 */
        /* <DEDUP_REMOVED lines=31> */
[----:B------:R1:W-:Y:S01]  /*9670*/  STS.128 [R79], R36 ;  /* 0x000000244f007388 */ /* 0x0003e20000000c00 */
        /* <DEDUP_REMOVED lines=45> */
[----:B------:R-:W-:Y:S02]  /*9950*/  UIADD3 UR12, UP0, UPT, UR52, 0x680, URZ ;  /* 0x00000680340c7890 */ /* 0x000fe4000ff1e0ff */
[----:B------:R-:W-:Y:S02]  /*9960*/  UIADD3 UR5, UPT, UPT, UR41, 0x40, URZ ;  /* 0x0000004029057890 */ /* 0x000fe4000fffe0ff */
[----:B------:R-:W-:Y:S01]  /*9970*/  MOV R73, UR4 ;  /* 0x0000000400497c02 */ /* 0x000fe20008000f00 */
[----:B------:R-:W-:Y:S01]  /*9980*/  UIADD3.X UR13, UPT, UPT, URZ, UR53, URZ, UP0, !UPT ;  /* 0x00000035ff0d7290 */ /* 0x000fe200087fe4ff */
[----:B------:R-:W-:Y:S02]  /*9990*/  UMOV UR6, UR42 ;  /* 0x0000002a00067c82 */ /* 0x000fe40008000000 */
[----:B------:R-:W-:Y:S01]  /*99a0*/  R2UR UR4, R73 ;  /* 0x00000000490472ca */ /* 0x000fe200000e0000 */
[----:B------:R-:W-:Y:S01]  /*99b0*/  UMOV UR7, UR36 ;  /* 0x0000002400077c82 */ /* 0x000fe20008000000 */
[----:B------:R-:W-:Y:S02]  /*99c0*/  UIADD3 UR9, UPT, UPT, UR41, 0xc0, URZ ;  /* 0x000000c029097890 */ /* 0x000fe4000fffe0ff */
[----:B------:R-:W-:Y:S01]  /*99d0*/  UIADD3 UR8, UPT, UPT, UR49, 0x1200, URZ ;  /* 0x0000120031087890 */ /* 0x000fe2000fffe0ff */
[----:B------:R-:W-:Y:S01]  /*99e0*/  UMOV UR10, UR42 ;  /* 0x0000002a000a7c82 */ /* 0x000fe20008000000 */
[----:B------:R-:W-:Y:S07]  /*99f0*/  UMOV UR11, UR36 ;  /* 0x00000024000b7c82 */ /* 0x000fee0008000000 */
[----:B------:R2:W-:Y:S01]  /*9a00*/  UTMASTG.3D [UR4], [UR12] ;  /* 0x000000040c0073b5 */ /* 0x0005e20008010000 */
[----:B------:R2:W-:Y:S01]  /*9a10*/  UTMASTG.3D [UR8], [UR12] ;  /* 0x000000080c0073b5 */ /* 0x0005e20008010000 */
[----:B------:R0:W-:Y:S01]  /*9a20*/  UTMACMDFLUSH ;  /* 0x00000000000079b7 */ /* 0x0001e20000000000 */
[----:B--2---:R-:W-:Y:S04]  /*9a30*/  DEPBAR.LE SB0, 0x1 ;  /* 0x000080400000791a */ /* 0x004fe80000000000 */
.L_x_154:
[----:B------:R-:W-:Y:S05]  /*9a40*/  BSYNC.RECONVERGENT B0 ;  /* 0x0000000000007941 */ /* 0x000fea0003800200 */
.L_x_153:
        /* <DEDUP_REMOVED lines=21> */
.L_x_158:
[----:B------:R-:W-:Y:S05]  /*9ba0*/  BSYNC B0 ;  /* 0x0000000000007941 */ /* 0x000fea0003800000 */
.L_x_157:
        /* <DEDUP_REMOVED lines=11> */
.L_x_156:
[----:B------:R-:W-:Y:S05]  /*9c60*/  BSYNC B1 ;  /* 0x0000000000017941 */ /* 0x000fea0003800000 */
.L_x_155:
        /* <DEDUP_REMOVED lines=21> */
.L_x_160:
        /* <DEDUP_REMOVED lines=103> */
.L_x_162:
[----:B------:R-:W-:Y:S05]  /*a430*/  BSYNC.RECONVERGENT B0 ;  /* 0x0000000000007941 */ /* 0x000fea0003800200 */
.L_x_161:
        /* <DEDUP_REMOVED lines=21> */
.L_x_166:
[----:B------:R-:W-:Y:S05]  /*a590*/  BSYNC B0 ;  /* 0x0000000000007941 */ /* 0x000fea0003800000 */
.L_x_165:
        /* <DEDUP_REMOVED lines=11> */
.L_x_164:
[----:B------:R-:W-:Y:S05]  /*a650*/  BSYNC B1 ;  /* 0x0000000000017941 */ /* 0x000fea0003800000 */
.L_x_163:
        /* <DEDUP_REMOVED lines=21> */
.L_x_168:
        /* <DEDUP_REMOVED lines=103> */
.L_x_170:
[----:B------:R-:W-:Y:S05]  /*ae20*/  BSYNC.RECONVERGENT B0 ;  /* 0x0000000000007941 */ /* 0x000fea0003800200 */
.L_x_169:
        /* <DEDUP_REMOVED lines=13> */
[C---:B------:R-:W-:Y:S01]  /*af00*/  @P1 IMAD R3, R88.reuse, 0x2000, R79 ;  /* 0x0000200058031824 */ /* 0x040fe200078e024f */
[C---:B------:R-:W-:Y:S01]  /*af10*/  @P1 LEA R0, R88.reuse, R77, 0xd ;  /* 0x0000004d58001211 */ /* 0x040fe200078e68ff */
[C---:B------:R-:W-:Y:S02]  /*af20*/  @P1 IMAD R2, R88.reuse, 0x2000, R78 ;  /* 0x0000200058021824 */ /* 0x040fe400078e024e */
[----:B------:R-:W-:Y:S01]  /*af30*/  @P1 IMAD R88, R88, 0x2000, R85 ;  /* 0x0000200058581824 */ /* 0x000fe200078e0255 */
[----:B------:R-:W-:Y:S06]  /*af40*/  @P0 BRA `(.L_x_174) ;  /* 0x00000000000c0947 */ /* 0x000fec0003800000 */
[----:B-1----:R-:W-:Y:S04]  /*af50*/  SHF.L.U32 R5, R90, 0x1f, RZ ;  /* 0x0000001f5a057819 */ /* 0x002fe800000006ff */
[----:B------:R-:W1:Y:S02]  /*af60*/  SYNCS.PHASECHK.TRANS64.TRYWAIT P0, [R92+URZ+0x40], R5 ;  /* 0x000040055c0075a7 */ /* 0x000e6400080011ff */
[----:B-1----:R-:W-:Y:S05]  /*af70*/  @!P0 BRA `(.L_x_175) ;  /* 0x0000001800b48947 */ /* 0x002fea0003800000 */
.L_x_174:
[----:B------:R-:W-:Y:S05]  /*af80*/  BSYNC B0 ;  /* 0x0000000000007941 */ /* 0x000fea0003800000 */
.L_x_173:
[----:B------:R-:W-:Y:S11]  /*af90*/  ISETP.NE.AND P0, PT, R89, RZ, PT ;  /* 0x000000ff5900720c */ /* 0x000ff60003f05270 */
[----:B------:R-:W-:Y:S02]  /*afa0*/  @!UPT UIADD3 URZ, UPT, UPT, URZ, URZ, URZ ;  /* 0x000000fffffff290 */ /* 0x000fe4000fffe0ff */
[----:B------:R2:W4:Y:S04]  /*afb0*/  @P0 LDS.128 R56, [R3] ;  /* 0x0000000003380984 */ /* 0x0005280000000c00 */
[----:B------:R2:W1:Y:S04]  /*afc0*/  @P0 LDS.128 R52, [R2+0x10] ;  /* 0x0000100002340984 */ /* 0x0004680000000c00 */
[----:B------:R2:W1:Y:S04]  /*afd0*/  @P0 LDS.128 R48, [R0+0x20] ;  /* 0x0000200000300984 */ /* 0x0004680000000c00 */
[----:B------:R2:W1:Y:S02]  /*afe0*/  @P0 LDS.128 R44, [R88+0x30] ;  /* 0x00003000582c0984 */ /* 0x0004640000000c00 */
.L_x_172:
[----:B------:R-:W-:Y:S05]  /*aff0*/  BSYNC B1 ;  /* 0x0000000000017941 */ /* 0x000fea0003800000 */
.L_x_171:
        /* <DEDUP_REMOVED lines=21> */
.L_x_176:
[----:B------:R-:W-:Y:S01]  /*b150*/  ISETP.NE.AND P0, PT, R81, RZ, PT ;  /* 0x000000ff5100720c */ /* 0x000fe20003f05270 */
[----:B------:R-:W-:Y:S05]  /*b160*/  WARPSYNC.ALL ;  /* 0x0000000000007948 */ /* 0x000fea0003800000 */
[----:B------:R-:W-:Y:S01]  /*b170*/  R2UR UR4, R34 ;  /* 0x00000000220472ca */ /* 0x000fe200000e0000 */
[----:B------:R-:W-:Y:S01]  /*b180*/  VIADD R87, R87, 0xd0 ;  /* 0x000000d057577836 */ /* 0x000fe20000000000 */
[----:B----4-:R-:W-:Y:S01]  /*b190*/  LOP3.LUT R0, R56, 0xffffe000, RZ, 0xc0, !PT ;  /* 0xffffe00038007812 */ /* 0x010fe200078ec0ff */
[----:B------:R-:W-:Y:S01]  /*b1a0*/  BSSY.RECONVERGENT B0, `(.L_x_177) ;  /* 0x000005e000007945 */ /* 0x000fe20003800200 */
[----:B------:R-:W-:Y:S02]  /*b1b0*/  LOP3.LUT R2, R57, 0xffffe000, RZ, 0xc0, !PT ;  /* 0xffffe00039027812 */ /* 0x000fe400078ec0ff */
[----:B------:R-:W-:Y:S02]  /*b1c0*/  LOP3.LUT R3, R58, 0xffffe000, RZ, 0xc0, !PT ;  /* 0xffffe0003a037812 */ /* 0x000fe400078ec0ff */
[----:B------:R-:W-:Y:S02]  /*b1d0*/  LOP3.LUT R20, R59, 0xffffe000, RZ, 0xc0, !PT ;  /* 0xffffe0003b147812 */ /* 0x000fe400078ec0ff */
[----:B-1----:R-:W-:Y:S02]  /*b1e0*/  LOP3.LUT R21, R52, 0xffffe000, RZ, 0xc0, !PT ;  /* 0xffffe00034157812 */ /* 0x002fe400078ec0ff */
[----:B------:R-:W-:Y:S01]  /*b1f0*/  LOP3.LUT R36, R53, 0xffffe000, RZ, 0xc0, !PT ;  /* 0xffffe00035247812 */ /* 0x000fe200078ec0ff */
[----:B------:R-:W1:Y:S01]  /*b200*/  LDTM.x16 R4, tmem[UR4+0x70] ;  /* 0x00007004000479ee */ /* 0x000e620008240000 */
[----:B------:R-:W-:Y:S01]  /*b210*/  LOP3.LUT R37, R54, 0xffffe000, RZ, 0xc0, !PT ;  /* 0xffffe00036257812 */ /* 0x000fe200078ec0ff */
[----:B------:R-:W-:Y:S01]  /*b220*/  NOP ;  /* 0x0000000000007918 */ /* 0x000fe20000000000 */
[----:B------:R-:W-:Y:S02]  /*b230*/  LOP3.LUT R38, R55, 0xffffe000, RZ, 0xc0, !PT ;  /* 0xffffe00037267812 */ /* 0x000fe400078ec0ff */
[----:B------:R-:W-:Y:S02]  /*b240*/  LOP3.LUT R87, R87, 0xfefffff8, RZ, 0xc0, !PT ;  /* 0xfefffff857577812 */ /* 0x000fe400078ec0ff */
[----:B------:R-:W-:Y:S02]  /*b250*/  LOP3.LUT R39, R48, 0xffffe000, RZ, 0xc0, !PT ;  /* 0xffffe00030277812 */ /* 0x000fe400078ec0ff */
[----:B------:R-:W-:Y:S01]  /*b260*/  LOP3.LUT R40, R49, 0xffffe000, RZ, 0xc0, !PT ;  /* 0xffffe00031287812 */ /* 0x000fe200078ec0ff */
[----:B-1----:R1:W-:Y:S01]  /*b270*/  SYNCS.ARRIVE.TRANS64.RED.A1T0 RZ, [R87+URZ], RZ ;  /* 0x000000ff57ff79a7 */ /* 0x0023e200081004ff */
[----:B------:R-:W-:Y:S02]  /*b280*/  LOP3.LUT R41, R50, 0xffffe000, RZ, 0xc0, !PT ;  /* 0xffffe00032297812 */ /* 0x000fe400078ec0ff */
[----:B------:R-:W-:Y:S02]  /*b290*/  LOP3.LUT R42, R51, 0xffffe000, RZ, 0xc0, !PT ;  /* 0xffffe000332a7812 */ /* 0x000fe400078ec0ff */
[----:B------:R-:W-:Y:S02]  /*b2a0*/  LOP3.LUT R43, R44, 0xffffe000, RZ, 0xc0, !PT ;  /* 0xffffe0002c2b7812 */ /* 0x000fe400078ec0ff */
[----:B------:R-:W-:Y:S02]  /*b2b0*/  LOP3.LUT R44, R45, 0xffffe000, RZ, 0xc0, !PT ;  /* 0xffffe0002d2c7812 */ /* 0x000fe400078ec0ff */
[----:B------:R-:W-:Y:S02]  /*b2c0*/  LOP3.LUT R45, R46, 0xffffe000, RZ, 0xc0, !PT ;  /* 0xffffe0002e2d7812 */ /* 0x000fe400078ec0ff */
[----:B------:R-:W-:Y:S01]  /*b2d0*/  LOP3.LUT R46, R47, 0xffffe000, RZ, 0xc0, !PT ;  /* 0xffffe0002f2e7812 */ /* 0x000fe200078ec0ff */
[C---:B------:R-:W-:Y:S01]  /*b2e0*/  FMUL R4, R32.reuse, R4 ;  /* 0x0000000420047220 */ /* 0x040fe20000400000 */
[C---:B------:R-:W-:Y:S01]  /*b2f0*/  FMUL R5, R32.reuse, R5 ;  /* 0x0000000520057220 */ /* 0x040fe20000400000 */
[C---:B------:R-:W-:Y:S01]  /*b300*/  FMUL R6, R32.reuse, R6 ;  /* 0x0000000620067220 */ /* 0x040fe20000400000 */
[C---:B------:R-:W-:Y:S01]  /*b310*/  FMUL R7, R32.reuse, R7 ;  /* 0x0000000720077220 */ /* 0x040fe20000400000 */
[C---:B------:R-:W-:Y:S01]  /*b320*/  FFMA R4, R35.reuse, R0, R4 ;  /* 0x0000000023047223 */ /* 0x040fe20000000004 */
[C---:B------:R-:W-:Y:S01]  /*b330*/  FFMA R5, R35.reuse, R2, R5 ;  /* 0x0000000223057223 */ /* 0x040fe20000000005 */
[C---:B------:R-:W-:Y:S01]  /*b340*/  FFMA R6, R35.reuse, R3, R6 ;  /* 0x0000000323067223 */ /* 0x040fe20000000006 */
[C---:B------:R-:W-:Y:S01]  /*b350*/  FFMA R7, R35.reuse, R20, R7 ;  /* 0x0000001423077223 */ /* 0x040fe20000000007 */
[C---:B------:R-:W-:Y:S01]  /*b360*/  FMUL R8, R32.reuse, R8 ;  /* 0x0000000820087220 */ /* 0x040fe20000400000 */
        /* <DEDUP_REMOVED lines=9> */
[----:B------:R-:W-:Y:S01]  /*b400*/  F2FP.TF32.F32.PACK_B R7, R7 ;  /* 0x00000007ff07723e */ /* 0x000fe200024050ff */
[C---:B------:R-:W-:Y:S01]  /*b410*/  FFMA R11, R35.reuse, R38, R11 ;  /* 0x00000026230b7223 */ /* 0x040fe2000000000b */
[C---:B------:R-:W-:Y:S01]  /*b420*/  FMUL R12, R32.reuse, R12 ;  /* 0x0000000c200c7220 */ /* 0x040fe20000400000 */
[----:B------:R-:W-:Y:S01]  /*b430*/  F2FP.TF32.F32.PACK_B R8, R8 ;  /* 0x00000008ff08723e */ /* 0x000fe200024050ff */
[C---:B------:R-:W-:Y:S01]  /*b440*/  FMUL R13, R32.reuse, R13 ;  /* 0x0000000d200d7220 */ /* 0x040fe20000400000 */
[----:B------:R1:W-:Y:S01]  /*b450*/  STS.128 [R79+0x6000], R4 ;  /* 0x006000044f007388 */ /* 0x0003e20000000c00 */
        /* <DEDUP_REMOVED lines=8> */
[C---:B------:R-:W-:Y:S01]  /*b4e0*/  FFMA R15, R35.reuse, R42, R15 ;  /* 0x0000002a230f7223 */ /* 0x040fe2000000000f */
[C---:B------:R-:W-:Y:S01]  /*b4f0*/  FMUL R16, R32.reuse, R16 ;  /* 0x0000001020107220 */ /* 0x040fe20000400000 */
[----:B------:R-:W-:Y:S01]  /*b500*/  F2FP.TF32.F32.PACK_B R12, R12 ;  /* 0x0000000cff0c723e */ /* 0x000fe200024050ff */
[----:B------:R1:W-:Y:S01]  /*b510*/  STS.128 [R78+0x6010], R8 ;  /* 0x006010084e007388 */ /* 0x0003e20000000c00 */
[C---:B------:R-:W-:Y:S01]  /*b520*/  FMUL R17, R32.reuse, R17 ;  /* 0x0000001120117220 */ /* 0x040fe20000400000 */
[C---:B------:R-:W-:Y:S01]  /*b530*/  FMUL R18, R32.reuse, R18 ;  /* 0x0000001220127220 */ /* 0x040fe20000400000 */
[----:B------:R-:W-:Y:S01]  /*b540*/  FMUL R19, R32, R19 ;  /* 0x0000001320137220 */ /* 0x000fe20000400000 */
[----:B------:R-:W-:Y:S01]  /*b550*/  F2FP.TF32.F32.PACK_B R13, R13 ;  /* 0x0000000dff0d723e */ /* 0x000fe200024050ff */
[C---:B------:R-:W-:Y:S01]  /*b560*/  FFMA R16, R35.reuse, R43, R16 ;  /* 0x0000002b23107223 */ /* 0x040fe20000000010 */
[----:B------:R-:W-:Y:S01]  /*b570*/  F2FP.TF32.F32.PACK_B R14, R14 ;  /* 0x0000000eff0e723e */ /* 0x000fe200024050ff */
[C---:B------:R-:W-:Y:S01]  /*b580*/  FFMA R17, R35.reuse, R44, R17 ;  /* 0x0000002c23117223 */ /* 0x040fe20000000011 */
[----:B------:R-:W-:Y:S01]  /*b590*/  F2FP.TF32.F32.PACK_B R15, R15 ;  /* 0x0000000fff0f723e */ /* 0x000fe200024050ff */
[C---:B------:R-:W-:Y:S01]  /*b5a0*/  FFMA R18, R35.reuse, R45, R18 ;  /* 0x0000002d23127223 */ /* 0x040fe20000000012 */
[----:B------:R-:W-:Y:S01]  /*b5b0*/  FFMA R19, R35, R46, R19 ;  /* 0x0000002e23137223 */ /* 0x000fe20000000013 */
[----:B------:R-:W-:Y:S02]  /*b5c0*/  F2FP.TF32.F32.PACK_B R16, R16 ;  /* 0x00000010ff10723e */ /* 0x000fe400024050ff */
[----:B------:R1:W-:Y:S01]  /*b5d0*/  STS.128 [R77+0x6020], R12 ;  /* 0x0060200c4d007388 */ /* 0x0003e20000000c00 */
[----:B------:R-:W-:Y:S02]  /*b5e0*/  F2FP.TF32.F32.PACK_B R17, R17 ;  /* 0x00000011ff11723e */ /* 0x000fe400024050ff */
        /* <DEDUP_REMOVED lines=25> */
.L_x_178:
[----:B------:R-:W-:Y:S05]  /*b780*/  BSYNC.RECONVERGENT B0 ;  /* 0x0000000000007941 */ /* 0x000fea0003800200 */
.L_x_177:
[----:B------:R-:W-:Y:S01]  /*b790*/  BAR.SYNC.DEFER_BLOCKING 0x1, 0x80 ;  /* 0x0042000000007b1d */ /* 0x000fe20000010000 */
[----:B------:R-:W-:Y:S01]  /*b7a0*/  UISETP.NE.AND UP0, UPT, UR50, -0x8, UPT ;  /* 0xfffffff83200788c */ /* 0x000fe2000bf05270 */
[----:B------:R-:W-:Y:S08]  /*b7b0*/  IADD3 R0, PT, PT, R30, 0x1, RZ ;  /* 0x000000011e007810 */ /* 0x000ff00007ffe0ff */
[----:B------:R-:W-:Y:S05]  /*b7c0*/  BRA.U !UP0, `(.L_x_179) ;  /* 0x0000000108287547 */ /* 0x000fea000b800000 */
[----:B------:R-:W-:Y:S01]  /*b7d0*/  ISETP.NE.AND P0, PT, R86, RZ, PT ;  /* 0x000000ff5600720c */ /* 0x000fe20003f05270 */
[----:B------:R-:W-:Y:S01]  /*b7e0*/  IMAD.U32 R3, RZ, RZ, UR51 ;  /* 0x00000033ff037e24 */ /* 0x000fe2000f8e00ff */
[----:B------:R-:W-:Y:S01]  /*b7f0*/  UIADD3 UR51, UPT, UPT, UR51, 0x1, URZ ;  /* 0x0000000133337890 */ /* 0x000fe2000fffe0ff */
[----:B------:R-:W-:Y:S03]  /*b800*/  IMAD.U32 R2, RZ, RZ, UR37 ;  /* 0x00000025ff027e24 */ /* 0x000fe6000f8e00ff */
[----:B------:R-:W-:Y:S04]  /*b810*/  UISETP.NE.AND UP0, UPT, UR51, 0x4, UPT ;  /* 0x000000043300788c */ /* 0x000fe8000bf05270 */
[----:B------:R-:W-:Y:S03]  /*b820*/  USEL UR51, UR51, URZ, UP0 ;  /* 0x000000ff33337287 */ /* 0x000fe60008000000 */
[----:B------:R-:W-:Y:S05]  /*b830*/  @P0 LEA R3, R3, UR49, 0x3 ;  /* 0x0000003103030c11 */ /* 0x000fea000f8e18ff */
[----:B------:R-:W-:Y:S05]  /*b840*/  @P0 VIADD R3, R3, 0x60 ;  /* 0x0000006003030836 */ /* 0x000fea0000000000 */
[----:B------:R-:W-:Y:S04]  /*b850*/  @P0 PRMT R2, R2, 0x654, R3 ;  /* 0x0000065402020816 */ /* 0x000fe80000000003 */
[----:B------:R2:W-:Y:S03]  /*b860*/  @P0 SYNCS.ARRIVE.TRANS64.RED.A1T0 RZ, [R2+URZ], RZ ;  /* 0x000000ff02ff09a7 */ /* 0x0005e600081004ff */
.L_x_179:
[----:B------:R-:W-:Y:S01]  /*b870*/  ISETP.NE.AND P2, PT, R82, RZ, PT ;  /* 0x000000ff5200720c */ /* 0x000fe20003f45270 */
[----:B------:R-:W-:Y:S01]  /*b880*/  UIADD3 UR50, UPT, UPT, UR50, 0x8, URZ ;  /* 0x0000000832327890 */ /* 0x000fe2000fffe0ff */
[----:B------:R-:W-:Y:S01]  /*b890*/  ISETP.NE.AND P0, PT, R84, 0x2, PT ;  /* 0x000000025400780c */ /* 0x000fe20003f05270 */
[----:B------:R-:W-:Y:S01]  /*b8a0*/  IMAD.IADD R20, R29, 0x1, R66 ;  /* 0x000000011d147824 */ /* 0x000fe200078e0242 */
[----:B------:R-:W-:Y:S01]  /*b8b0*/  ISETP.NE.AND P1, PT, R0, 0x4, PT ;  /* 0x000000040000780c */ /* 0x000fe20003f25270 */
[----:B------:R-:W-:Y:S01]  /*b8c0*/  IMAD.IADD R21, R31, 0x1, R68 ;  /* 0x000000011f157824 */ /* 0x000fe200078e0244 */
[----:B--2---:R-:W-:Y:S02]  /*b8d0*/  SEL R2, RZ, 0x1, P0 ;  /* 0x00000001ff027807 */ /* 0x004fe40000000000 */
[----:B------:R-:W-:Y:S02]  /*b8e0*/  SEL R3, RZ, 0x1, P1 ;  /* 0x00000001ff037807 */ /* 0x000fe40000800000 */
[----:B------:R-:W-:Y:S02]  /*b8f0*/  LOP3.LUT R75, R75, R2, RZ, 0x3c, !PT ;  /* 0x000000024b4b7212 */ /* 0x000fe400078e3cff */
[----:B------:R-:W-:Y:S02]  /*b900*/  LOP3.LUT R76, R76, R3, RZ, 0x3c, !PT ;  /* 0x000000034c4c7212 */ /* 0x000fe400078e3cff */
[----:B------:R-:W-:Y:S02]  /*b910*/  @P2 R2UR UR36, R74 ;  /* 0x000000004a2422ca */ /* 0x000fe400000e0000 */
[----:B------:R-:W-:Y:S02]  /*b920*/  SEL R84, R84, RZ, P0 ;  /* 0x000000ff54547207 */ /* 0x000fe40000000000 */
[----:B------:R-:W-:Y:S01]  /*b930*/  SEL R30, R0, RZ, P1 ;  /* 0x000000ff001e7207 */ /* 0x000fe20000800000 */
[----:B------:R-:W-:Y:S10]  /*b940*/  @P2 BRA `(.L_x_180) ;  /* 0xffffffa400142947 */ /* 0x000ff4000383ffff */
[----:B------:R-:W-:-:S09]  /*b950*/  UISETP.NE.AND UP0, UPT, UR48, URZ, UPT ;  /* 0x000000ff3000728c */ /* 0x000fd2000bf05270 */
[----:B------:R-:W-:Y:S05]  /*b960*/  BRA.U !UP0, `(.L_x_181) ;  /* 0x0000000108487547 */ /* 0x000fea000b800000 */
[----:B------:R-:W2:Y:S02]  /*b970*/  LDCU.64 UR4, c[0x0][0x890] ;  /* 0x00011200ff0477ac */ /* 0x000ea40008000a00 */
[----:B--2---:R-:W-:-:S04]  /*b980*/  UISETP.NE.U32.AND UP0, UPT, UR4, URZ, UPT ;  /* 0x000000ff0400728c */ /* 0x004fc8000bf05070 */
[----:B------:R-:W-:-:S09]  /*b990*/  UISETP.NE.AND.EX UP0, UPT, UR5, URZ, UPT, UP0 ;  /* 0x000000ff0500728c */ /* 0x000fd2000bf05300 */
[----:B------:R-:W-:Y:S05]  /*b9a0*/  BRA.U UP0, `(.L_x_182) ;  /* 0x00000001000c7547 */ /* 0x000fea000b800000 */
[----:B------:R-:W-:-:S13]  /*b9b0*/  FSETP.NEU.AND P0, PT, R35, RZ, PT ;  /* 0x000000ff2300720b */ /* 0x000fda0003f0d000 */
[----:B------:R-:W-:Y:S05]  /*b9c0*/  @!P0 EXIT ;  /* 0x000000000000894d */ /* 0x000fea0003800000 */
[----:B------:R-:W-:Y:S05]  /*b9d0*/  BRA `(.L_x_181) ;  /* 0x00000000002c7947 */ /* 0x000fea0003800000 */
.L_x_182:
[----:B------:R-:W-:Y:S01]  /*b9e0*/  ISETP.NE.AND P0, PT, R83, RZ, PT ;  /* 0x000000ff5300720c */ /* 0x000fe20003f05270 */
[----:B------:R-:W-:-:S12]  /*b9f0*/  BSSY.RECONVERGENT B0, `(.L_x_181) ;  /* 0x0000009000007945 */ /* 0x000fd80003800200 */
[----:B------:R-:W-:Y:S05]  /*ba00*/  @P0 BRA `(.L_x_183) ;  /* 0x0000000000140947 */ /* 0x000fea0003800000 */
[----:B------:R-:W2:Y:S02]  /*ba10*/  LDCU.64 UR4, c[0x0][0x888] ;  /* 0x00011100ff0477ac */ /* 0x000ea40008000a00 */
[----:B--2---:R-:W-:-:S04]  /*ba20*/  ISETP.NE.U32.AND P0, PT, RZ, UR4, PT ;  /* 0x00000004ff007c0c */ /* 0x004fc8000bf05070 */
[----:B------:R-:W-:-:S13]  /*ba30*/  ISETP.NE.AND.EX P0, PT, RZ, UR5, PT, P0 ;  /* 0x00000005ff007c0c */ /* 0x000fda000bf05300 */
[----:B------:R-:W-:Y:S05]  /*ba40*/  @!P0 EXIT ;  /* 0x000000000000894d */ /* 0x000fea0003800000 */
[----:B------:R-:W-:Y:S05]  /*ba50*/  BRA `(.L_x_184) ;  /* 0x0000000000087947 */ /* 0x000fea0003800000 */
.L_x_183:
[----:B------:R-:W-:-:S13]  /*ba60*/  FSETP.NEU.AND P0, PT, R35, RZ, PT ;  /* 0x000000ff2300720b */ /* 0x000fda0003f0d000 */
[----:B------:R-:W-:Y:S05]  /*ba70*/  @!P0 EXIT ;  /* 0x000000000000894d */ /* 0x000fea0003800000 */
.L_x_184:
[----:B------:R-:W-:Y:S05]  /*ba80*/  BSYNC.RECONVERGENT B0 ;  /* 0x0000000000007941 */ /* 0x000fea0003800200 */
.L_x_181:
[----:B------:R-:W-:Y:S01]  /*ba90*/  ULEA UR4, UR51, UR49, 0x3 ;  /* 0x0000003133047291 */ /* 0x000fe2000f8e18ff */
[----:B------:R-:W-:-:S04]  /*baa0*/  DEPBAR.LE SB0, 0x0 ;  /* 0x000080000000791a */ /* 0x000fc80000000000 */
[----:B------:R-:W-:-:S04]  /*bab0*/  UIADD3 UR4, UPT, UPT, UR4, 0x60, URZ ;  /* 0x0000006004047890 */ /* 0x000fc8000fffe0ff */
[----:B------:R-:W-:-:S09]  /*bac0*/  UPRMT UR4, UR37, 0x654, UR4 ;  /* 0x0000065425047896 */ /* 0x000fd20008000004 */
[----:B------:R-:W-:Y:S01]  /*bad0*/  SYNCS.ARRIVE.TRANS64.RED.A1T0 RZ, [UR4], RZ ;  /* 0x000000ffffff79a7 */ /* 0x000fe20008100404 */
[----:B------:R-:W-:Y:S05]  /*bae0*/  EXIT ;  /* 0x000000000000794d */ /* 0x000fea0003800000 */
.L_x_24:
[----:B--2---:R2:W4:Y:S02]  /*baf0*/  SYNCS.PHASECHK.TRANS64.TRYWAIT P0, [R3+URZ+0x100], R2 ;  /* 0x00010002030075a7 */ /* 0x00452400080011ff */
[----:B----4-:R-:W-:Y:S05]  /*bb00*/  @!P0 NANOSLEEP.SYNCS 0x989680 ;  /* 0x009896800000895d */ /* 0x010fea0003900000 */
[----:B------:R-:W4:Y:S02]  /*bb10*/  @!P0 SYNCS.PHASECHK.TRANS64 P0, [R3+URZ+0x100], R2 ;  /* 0x00010002030085a7 */ /* 0x000f2400080010ff */
[----:B----4-:R-:W-:Y:S05]  /*bb20*/  @!P0 BRA `(.L_x_24) ;  /* 0xfffffffc00f08947 */ /* 0x010fea000383ffff */
[----:B------:R-:W-:Y:S05]  /*bb30*/  BRA `(.L_x_185) ;  /* 0xffffff5c00387947 */ /* 0x000fea000383ffff */
.L_x_27:
[----:B-1----:R-:W-:-:S07]  /*bb40*/  MOV R2, UR33 ;  /* 0x0000002100027c02 */ /* 0x002fce0008000f00 */
.L_x_186:
[----:B-1----:R1:W2:Y:S02]  /*bb50*/  SYNCS.PHASECHK.TRANS64.TRYWAIT P0, [R2+URZ+0x20], R5 ;  /* 0x00002005020075a7 */ /* 0x0022a400080011ff */
[----:B--2---:R-:W-:Y:S05]  /*bb60*/  @!P0 NANOSLEEP.SYNCS 0x989680 ;  /* 0x009896800000895d */ /* 0x004fea0003900000 */
[----:B------:R-:W2:Y:S02]  /*bb70*/  @!P0 SYNCS.PHASECHK.TRANS64 P0, [R2+URZ+0x20], R5 ;  /* 0x00002005020085a7 */ /* 0x000ea400080010ff */
[----:B--2---:R-:W-:Y:S05]  /*bb80*/  @!P0 BRA `(.L_x_186) ;  /* 0xfffffffc00f08947 */ /* 0x004fea000383ffff */
[----:B------:R-:W-:Y:S05]  /*bb90*/  BRA `(.L_x_26) ;  /* 0xffffff5c00a07947 */ /* 0x000fea000383ffff */
.L_x_34:
[----:B-1----:R-:W-:-:S07]  /*bba0*/  MOV R2, UR17 ;  /* 0x0000001100027c02 */ /* 0x002fce0008000f00 */
.L_x_187:
[----:B-1----:R1:W2:Y:S02]  /*bbb0*/  SYNCS.PHASECHK.TRANS64.TRYWAIT P0, [R2+URZ+0x20], R5 ;  /* 0x00002005020075a7 */ /* 0x0022a400080011ff */
[----:B--2---:R-:W-:Y:S05]  /*bbc0*/  @!P0 NANOSLEEP.SYNCS 0x989680 ;  /* 0x009896800000895d */ /* 0x004fea0003900000 */
[----:B------:R-:W2:Y:S02]  /*bbd0*/  @!P0 SYNCS.PHASECHK.TRANS64 P0, [R2+URZ+0x20], R5 ;  /* 0x00002005020085a7 */ /* 0x000ea400080010ff */
[----:B--2---:R-:W-:Y:S05]  /*bbe0*/  @!P0 BRA `(.L_x_187) ;  /* 0xfffffffc00f08947 */ /* 0x004fea000383ffff */
[----:B------:R-:W-:Y:S05]  /*bbf0*/  BRA `(.L_x_33) ;  /* 0xffffff60005c7947 */ /* 0x000fea000383ffff */
.L_x_39:
[----:B-1----:R1:W2:Y:S02]  /*bc00*/  SYNCS.PHASECHK.TRANS64.TRYWAIT P0, [R2+URZ+0x90], R3 ;  /* 0x00009003020075a7 */ /* 0x0022a400080011ff */
[----:B--2---:R-:W-:Y:S05]  /*bc10*/  @!P0 NANOSLEEP.SYNCS 0x989680 ;  /* 0x009896800000895d */ /* 0x004fea0003900000 */
[----:B------:R-:W2:Y:S02]  /*bc20*/  @!P0 SYNCS.PHASECHK.TRANS64 P0, [R2+URZ+0x90], R3 ;  /* 0x00009003020085a7 */ /* 0x000ea400080010ff */
[----:B--2---:R-:W-:Y:S05]  /*bc30*/  @!P0 BRA `(.L_x_39) ;  /* 0xfffffffc00f08947 */ /* 0x004fea000383ffff */
[----:B------:R-:W-:Y:S05]  /*bc40*/  BRA `(.L_x_188) ;  /* 0xffffff6400007947 */ /* 0x000fea000383ffff */
.L_x_43:
[----:B---3--:R-:W-:-:S07]  /*bc50*/  MOV R0, UR4 ;  /* 0x0000000400007c02 */ /* 0x008fce0008000f00 */
.L_x_189:
[----:B-1----:R1:W2:Y:S02]  /*bc60*/  SYNCS.PHASECHK.TRANS64.TRYWAIT P0, [R0+URZ], R3 ;  /* 0x00000003000075a7 */ /* 0x0022a400080011ff */
[----:B--2---:R-:W-:Y:S05]  /*bc70*/  @!P0 NANOSLEEP.SYNCS 0x989680 ;  /* 0x009896800000895d */ /* 0x004fea0003900000 */
[----:B------:R-:W2:Y:S02]  /*bc80*/  @!P0 SYNCS.PHASECHK.TRANS64 P0, [R0+URZ], R3 ;  /* 0x00000003000085a7 */ /* 0x000ea400080010ff */
[----:B--2---:R-:W-:Y:S05]  /*bc90*/  @!P0 BRA `(.L_x_189) ;  /* 0xfffffffc00f08947 */ /* 0x004fea000383ffff */
[----:B------:R-:W-:Y:S05]  /*bca0*/  BRA `(.L_x_190) ;  /* 0xffffff6800707947 */ /* 0x000fea000383ffff */
.L_x_44:
[----:B---3--:R-:W-:-:S07]  /*bcb0*/  MOV R0, UR4 ;  /* 0x0000000400007c02 */ /* 0x008fce0008000f00 */
.L_x_191:
[----:B-1----:R1:W2:Y:S02]  /*bcc0*/  SYNCS.PHASECHK.TRANS64.TRYWAIT P0, [R0+URZ], R3 ;  /* 0x00000003000075a7 */ /* 0x0022a400080011ff */
[----:B--2---:R-:W-:Y:S05]  /*bcd0*/  @!P0 NANOSLEEP.SYNCS 0x989680 ;  /* 0x009896800000895d */ /* 0x004fea0003900000 */
[----:B------:R-:W2:Y:S02]  /*bce0*/  @!P0 SYNCS.PHASECHK.TRANS64 P0, [R0+URZ], R3 ;  /* 0x00000003000085a7 */ /* 0x000ea400080010ff */
[----:B--2---:R-:W-:Y:S05]  /*bcf0*/  @!P0 BRA `(.L_x_191) ;  /* 0xfffffffc00f08947 */ /* 0x004fea000383ffff */
[----:B------:R-:W-:Y:S05]  /*bd00*/  BRA `(.L_x_192) ;  /* 0xffffff68007c7947 */ /* 0x000fea000383ffff */
.L_x_45:
[----:B---3--:R-:W-:-:S07]  /*bd10*/  MOV R0, UR4 ;  /* 0x0000000400007c02 */ /* 0x008fce0008000f00 */
.L_x_193:
[----:B-1----:R1:W2:Y:S02]  /*bd20*/  SYNCS.PHASECHK.TRANS64.TRYWAIT P0, [R0+URZ], R3 ;  /* 0x00000003000075a7 */ /* 0x0022a400080011ff */
[----:B--2---:R-:W-:Y:S05]  /*bd30*/  @!P0 NANOSLEEP.SYNCS 0x989680 ;  /* 0x009896800000895d */ /* 0x004fea0003900000 */
[----:B------:R-:W2:Y:S02]  /*bd40*/  @!P0 SYNCS.PHASECHK.TRANS64 P0, [R0+URZ], R3 ;  /* 0x00000003000085a7 */ /* 0x000ea400080010ff */
[----:B--2---:R-:W-:Y:S05]  /*bd50*/  @!P0 BRA `(.L_x_193) ;  /* 0xfffffffc00f08947 */ /* 0x004fea000383ffff */
[----:B------:R-:W-:Y:S05]  /*bd60*/  BRA `(.L_x_194) ;  /* 0xffffff6800887947 */ /* 0x000fea000383ffff */
.L_x_48:
[----:B-1----:R1:W2:Y:S02]  /*bd70*/  SYNCS.PHASECHK.TRANS64.TRYWAIT P0, [R0+URZ+0xf0], R5 ;  /* 0x0000f005000075a7 */ /* 0x0022a400080011ff */
[----:B--2---:R-:W-:Y:S05]  /*bd80*/  @!P0 NANOSLEEP.SYNCS 0x989680 ;  /* 0x009896800000895d */ /* 0x004fea0003900000 */
[----:B------:R-:W2:Y:S02]  /*bd90*/  @!P0 SYNCS.PHASECHK.TRANS64 P0, [R0+URZ+0xf0], R5 ;  /* 0x0000f005000085a7 */ /* 0x000ea400080010ff */
[----:B--2---:R-:W-:Y:S05]  /*bda0*/  @!P0 BRA `(.L_x_48) ;  /* 0xfffffffc00f08947 */ /* 0x004fea000383ffff */
[----:B------:R-:W-:Y:S05]  /*bdb0*/  BRA `(.L_x_195) ;  /* 0xffffff6800e87947 */ /* 0x000fea000383ffff */
.L_x_49:
[----:B------:R-:W-:-:S07]  /*bdc0*/  MOV R0, UR5 ;  /* 0x0000000500007c02 */ /* 0x000fce0008000f00 */
.L_x_196:
[----:B-1----:R1:W2:Y:S02]  /*bdd0*/  SYNCS.PHASECHK.TRANS64.TRYWAIT P0, [R0+URZ+0xa0], R7 ;  /* 0x0000a007000075a7 */ /* 0x0022a400080011ff */
[----:B--2---:R-:W-:Y:S05]  /*bde0*/  @!P0 NANOSLEEP.SYNCS 0x989680 ;  /* 0x009896800000895d */ /* 0x004fea0003900000 */
[----:B------:R-:W2:Y:S02]  /*bdf0*/  @!P0 SYNCS.PHASECHK.TRANS64 P0, [R0+URZ+0xa0], R7 ;  /* 0x0000a007000085a7 */ /* 0x000ea400080010ff */
[----:B--2---:R-:W-:Y:S05]  /*be00*/  @!P0 BRA `(.L_x_196) ;  /* 0xfffffffc00f08947 */ /* 0x004fea000383ffff */
[----:B------:R-:W-:Y:S05]  /*be10*/  BRA `(.L_x_197) ;  /* 0xffffff6800f87947 */ /* 0x000fea000383ffff */
.L_x_50:
[----:B-1----:R1:W2:Y:S02]  /*be20*/  SYNCS.PHASECHK.TRANS64.TRYWAIT P1, [R0+URZ+0x90], R5 ;  /* 0x00009005000075a7 */ /* 0x0022a400080211ff */
[----:B--2---:R-:W-:Y:S05]  /*be30*/  @!P1 NANOSLEEP.SYNCS 0x989680 ;  /* 0x009896800000995d */ /* 0x004fea0003900000 */
[----:B------:R-:W2:Y:S02]  /*be40*/  @!P1 SYNCS.PHASECHK.TRANS64 P1, [R0+URZ+0x90], R5 ;  /* 0x00009005000095a7 */ /* 0x000ea400080210ff */
[----:B--2---:R-:W-:Y:S05]  /*be50*/  @!P1 BRA `(.L_x_50) ;  /* 0xfffffffc00f09947 */ /* 0x004fea000383ffff */
[----:B------:R-:W-:Y:S05]  /*be60*/  BRA `(.L_x_198) ;  /* 0xffffff6c00287947 */ /* 0x000fea000383ffff */
.L_x_53:
[----:B------:R-:W-:-:S07]  /*be70*/  MOV R0, UR5 ;  /* 0x0000000500007c02 */ /* 0x000fce0008000f00 */
.L_x_199:
[----:B-1----:R1:W2:Y:S02]  /*be80*/  SYNCS.PHASECHK.TRANS64.TRYWAIT P0, [R0+URZ+0xa0], R3 ;  /* 0x0000a003000075a7 */ /* 0x0022a400080011ff */
[----:B--2---:R-:W-:Y:S05]  /*be90*/  @!P0 NANOSLEEP.SYNCS 0x989680 ;  /* 0x009896800000895d */ /* 0x004fea0003900000 */
[----:B------:R-:W2:Y:S02]  /*bea0*/  @!P0 SYNCS.PHASECHK.TRANS64 P0, [R0+URZ+0xa0], R3 ;  /* 0x0000a003000085a7 */ /* 0x000ea400080010ff */
[----:B--2---:R-:W-:Y:S05]  /*beb0*/  @!P0 BRA `(.L_x_199) ;  /* 0xfffffffc00f08947 */ /* 0x004fea000383ffff */
[----:B------:R-:W-:Y:S05]  /*bec0*/  BRA `(.L_x_52) ;  /* 0xffffff6c007c7947 */ /* 0x000fea000383ffff */
.L_x_62:
[----:B-1----:R-:W-:-:S04]  /*bed0*/  MOV R4, UR6 ;  /* 0x0000000600047c02 */ /* 0x002fc80008000f00 */
[----:B------:R1:W2:Y:S03]  /*bee0*/  SYNCS.PHASECHK.TRANS64.TRYWAIT P0, [R4+URZ+0x8], R5 ;  /* 0x00000805040075a7 */ /* 0x0002a600080011ff */
[----:B--2---:R-:W-:Y:S05]  /*bef0*/  @!P0 NANOSLEEP.SYNCS 0x989680 ;  /* 0x009896800000895d */ /* 0x004fea0003900000 */
[----:B------:R-:W2:Y:S02]  /*bf00*/  @!P0 SYNCS.PHASECHK.TRANS64 P0, [R4+URZ+0x8], R5 ;  /* 0x00000805040085a7 */ /* 0x000ea400080010ff */
[----:B--2---:R-:W-:Y:S05]  /*bf10*/  @!P0 BRA `(.L_x_62) ;  /* 0xfffffffc00ec8947 */ /* 0x004fea000383ffff */
[----:B------:R-:W-:Y:S05]  /*bf20*/  BRA `(.L_x_61) ;  /* 0xffffff7000307947 */ /* 0x000fea000383ffff */
.L_x_64:
[----:B------:R-:W-:Y:S01]  /*bf30*/  BSSY B0, `(.L_x_200) ;  /* 0x0000006000007945 */ /* 0x000fe20003800000 */
[----:B------:R-:W-:-:S07]  /*bf40*/  MOV R15, 0xffffffff ;  /* 0xffffffff000f7802 */ /* 0x000fce0000000f00 */
[----:B-1---5:R-:W-:Y:S05]  /*bf50*/  WARPSYNC.COLLECTIVE R15, `(.L_x_201) ;  /* 0x000000000f0c7348 */ /* 0x022fea0003c00000 */
[----:B------:R-:W-:Y:S02]  /*bf60*/  ELECT P6, UR79, PT ;  /* 0x00000000004f782f */ /* 0x000fe400038c0000 */
[----:B------:R-:W-:Y:S01]  /*bf70*/  MOV R14, UR79 ;  /* 0x0000004f000e7c02 */ /* 0x000fe20008000f00 */
[----:B-1---5:R-:W-:Y:S10]  /*bf80*/  ENDCOLLECTIVE ;  /* 0x000000000000791b */ /* 0x022ff40003800000 */
.L_x_201:
[----:B------:R-:W-:Y:S05]  /*bf90*/  BSYNC B0 ;  /* 0x0000000000007941 */ /* 0x000fea0003800000 */
.L_x_200:
[----:B------:R-:W-:Y:S05]  /*bfa0*/  BRA `(.L_x_202) ;  /* 0xffffff7000607947 */ /* 0x000fea000383ffff */
.L_x_66:
[----:B-1----:R-:W-:-:S04]  /*bfb0*/  MOV R2, UR6 ;  /* 0x0000000600027c02 */ /* 0x002fc80008000f00 */
[----:B------:R1:W2:Y:S03]  /*bfc0*/  SYNCS.PHASECHK.TRANS64.TRYWAIT P0, [R2+URZ+0x8], R3 ;  /* 0x00000803020075a7 */ /* 0x0002a600080011ff */
[----:B--2---:R-:W-:Y:S05]  /*bfd0*/  @!P0 NANOSLEEP.SYNCS 0x989680 ;  /* 0x009896800000895d */ /* 0x004fea0003900000 */
[----:B------:R-:W2:Y:S02]  /*bfe0*/  @!P0 SYNCS.PHASECHK.TRANS64 P0, [R2+URZ+0x8], R3 ;  /* 0x00000803020085a7 */ /* 0x000ea400080010ff */
[----:B--2---:R-:W-:Y:S05]  /*bff0*/  @!P0 BRA `(.L_x_66) ;  /* 0xfffffffc00ec8947 */ /* 0x004fea000383ffff */
[----:B------:R-:W-:Y:S05]  /*c000*/  BRA `(.L_x_65) ;  /* 0xffffff7000647947 */ /* 0x000fea000383ffff */
.L_x_67:
[----:B-1----:R1:W2:Y:S02]  /*c010*/  SYNCS.PHASECHK.TRANS64.TRYWAIT P0, [R0+URZ+0x90], R5 ;  /* 0x00009005000075a7 */ /* 0x0022a400080011ff */
[----:B--2---:R-:W-:Y:S05]  /*c020*/  @!P0 NANOSLEEP.SYNCS 0x989680 ;  /* 0x009896800000895d */ /* 0x004fea0003900000 */
[----:B------:R-:W2:Y:S02]  /*c030*/  @!P0 SYNCS.PHASECHK.TRANS64 P0, [R0+URZ+0x90], R5 ;  /* 0x00009005000085a7 */ /* 0x000ea400080010ff */
[----:B--2---:R-:W-:Y:S05]  /*c040*/  @!P0 BRA `(.L_x_67) ;  /* 0xfffffffc00f08947 */ /* 0x004fea000383ffff */
[----:B------:R-:W-:Y:S05]  /*c050*/  BRA `(.L_x_203) ;  /* 0xffffff7400507947 */ /* 0x000fea000383ffff */
.L_x_69:
[----:B------:R-:W-:-:S07]  /*c060*/  MOV R0, UR9 ;  /* 0x0000000900007c02 */ /* 0x000fce0008000f00 */
.L_x_204:
[----:B-1----:R1:W2:Y:S02]  /*c070*/  SYNCS.PHASECHK.TRANS64.TRYWAIT P0, [R0+URZ+0xd0], R5 ;  /* 0x0000d005000075a7 */ /* 0x0022a400080011ff */
[----:B--2---:R-:W-:Y:S05]  /*c080*/  @!P0 NANOSLEEP.SYNCS 0x989680 ;  /* 0x009896800000895d */ /* 0x004fea0003900000 */
[----:B------:R-:W2:Y:S02]  /*c090*/  @!P0 SYNCS.PHASECHK.TRANS64 P0, [R0+URZ+0xd0], R5 ;  /* 0x0000d005000085a7 */ /* 0x000ea400080010ff */
[----:B--2---:R-:W-:Y:S05]  /*c0a0*/  @!P0 BRA `(.L_x_204) ;  /* 0xfffffffc00f08947 */ /* 0x004fea000383ffff */
[----:B------:R-:W-:Y:S05]  /*c0b0*/  BRA `(.L_x_205) ;  /* 0xffffff74009c7947 */ /* 0x000fea000383ffff */
.L_x_72:
[----:B------:R-:W-:Y:S07]  /*c0c0*/  MOV R0, UR8 ;  /* 0x0000000800007c02 */ /* 0x000fee0008000f00 */
.L_x_206:
[----:B-1----:R1:W2:Y:S02]  /*c0d0*/  SYNCS.PHASECHK.TRANS64.TRYWAIT P0, [R0+URZ], R5 ;  /* 0x00000005000075a7 */ /* 0x0022a400080011ff */
[----:B--2---:R-:W-:Y:S05]  /*c0e0*/  @!P0 NANOSLEEP.SYNCS 0x989680 ;  /* 0x009896800000895d */ /* 0x004fea0003900000 */
[----:B------:R-:W2:Y:S02]  /*c0f0*/  @!P0 SYNCS.PHASECHK.TRANS64 P0, [R0+URZ], R5 ;  /* 0x00000005000085a7 */ /* 0x000ea400080010ff */
[----:B--2---:R-:W-:Y:S05]  /*c100*/  @!P0 BRA `(.L_x_206) ;  /* 0xfffffffc00f08947 */ /* 0x004fea000383ffff */
[----:B------:R-:W-:Y:S05]  /*c110*/  BRA `(.L_x_71) ;  /* 0xffffff7400b07947 */ /* 0x000fea000383ffff */
.L_x_76:
[----:B-1----:R-:W-:-:S07]  /*c120*/  MOV R0, UR8 ;  /* 0x0000000800007c02 */ /* 0x002fce0008000f00 */
.L_x_207:
[----:B-1----:R1:W2:Y:S02]  /*c130*/  SYNCS.PHASECHK.TRANS64.TRYWAIT P0, [R0+URZ], R3 ;  /* 0x00000003000075a7 */ /* 0x0022a400080011ff */
[----:B--2---:R-:W-:Y:S05]  /*c140*/  @!P0 NANOSLEEP.SYNCS 0x989680 ;  /* 0x009896800000895d */ /* 0x004fea0003900000 */
[----:B------:R-:W2:Y:S02]  /*c150*/  @!P0 SYNCS.PHASECHK.TRANS64 P0, [R0+URZ], R3 ;  /* 0x00000003000085a7 */ /* 0x000ea400080010ff */
[----:B--2---:R-:W-:Y:S05]  /*c160*/  @!P0 BRA `(.L_x_207) ;  /* 0xfffffffc00f08947 */ /* 0x004fea000383ffff */
[----:B------:R-:W-:Y:S05]  /*c170*/  BRA `(.L_x_208) ;  /* 0xffffff7800a47947 */ /* 0x000fea000383ffff */
.L_x_77:
[----:B------:R-:W-:-:S07]  /*c180*/  MOV R0, UR8 ;  /* 0x0000000800007c02 */ /* 0x000fce0008000f00 */
.L_x_209:
[----:B-1----:R1:W2:Y:S02]  /*c190*/  SYNCS.PHASECHK.TRANS64.TRYWAIT P0, [R0+URZ], R3 ;  /* 0x00000003000075a7 */ /* 0x0022a400080011ff */
[----:B--2---:R-:W-:Y:S05]  /*c1a0*/  @!P0 NANOSLEEP.SYNCS 0x989680 ;  /* 0x009896800000895d */ /* 0x004fea0003900000 */
[----:B------:R-:W2:Y:S02]  /*c1b0*/  @!P0 SYNCS.PHASECHK.TRANS64 P0, [R0+URZ], R3 ;  /* 0x00000003000085a7 */ /* 0x000ea400080010ff */
[----:B--2---:R-:W-:Y:S05]  /*c1c0*/  @!P0 BRA `(.L_x_209) ;  /* 0xfffffffc00f08947 */ /* 0x004fea000383ffff */
[----:B------:R-:W-:Y:S05]  /*c1d0*/  BRA `(.L_x_210) ;  /* 0xffffff7800b07947 */ /* 0x000fea000383ffff */
.L_x_78:
[----:B------:R-:W-:-:S07]  /*c1e0*/  MOV R0, UR8 ;  /* 0x0000000800007c02 */ /* 0x000fce0008000f00 */
.L_x_211:
[----:B-1----:R1:W2:Y:S02]  /*c1f0*/  SYNCS.PHASECHK.TRANS64.TRYWAIT P0, [R0+URZ], R3 ;  /* 0x00000003000075a7 */ /* 0x0022a400080011ff */
[----:B--2---:R-:W-:Y:S05]  /*c200*/  @!P0 NANOSLEEP.SYNCS 0x989680 ;  /* 0x009896800000895d */ /* 0x004fea0003900000 */
[----:B------:R-:W2:Y:S02]  /*c210*/  @!P0 SYNCS.PHASECHK.TRANS64 P0, [R0+URZ], R3 ;  /* 0x00000003000085a7 */ /* 0x000ea400080010ff */
[----:B--2---:R-:W-:Y:S05]  /*c220*/  @!P0 BRA `(.L_x_211) ;  /* 0xfffffffc00f08947 */ /* 0x004fea000383ffff */
[----:B------:R-:W-:Y:S05]  /*c230*/  BRA `(.L_x_212) ;  /* 0xffffff7800bc7947 */ /* 0x000fea000383ffff */
.L_x_81:
[----:B------:R-:W-:-:S07]  /*c240*/  MOV R0, UR7 ;  /* 0x0000000700007c02 */ /* 0x000fce0008000f00 */
.L_x_213:
[----:B-1----:R1:W2:Y:S02]  /*c250*/  SYNCS.PHASECHK.TRANS64.TRYWAIT P1, [R0+URZ+0x110], R3 ;  /* 0x00011003000075a7 */ /* 0x0022a400080211ff */
[----:B--2---:R-:W-:Y:S05]  /*c260*/  @!P1 NANOSLEEP.SYNCS 0x989680 ;  /* 0x009896800000995d */ /* 0x004fea0003900000 */
[----:B------:R-:W2:Y:S02]  /*c270*/  @!P1 SYNCS.PHASECHK.TRANS64 P1, [R0+URZ+0x110], R3 ;  /* 0x00011003000095a7 */ /* 0x000ea400080210ff */
[----:B--2---:R-:W-:Y:S05]  /*c280*/  @!P1 BRA `(.L_x_213) ;  /* 0xfffffffc00f09947 */ /* 0x004fea000383ffff */
[----:B------:R-:W-:Y:S05]  /*c290*/  BRA `(.L_x_214) ;  /* 0xffffff7c00087947 */ /* 0x000fea000383ffff */
.L_x_86:
[----:B--2---:R2:W4:Y:S02]  /*c2a0*/  SYNCS.PHASECHK.TRANS64.TRYWAIT P0, [R0+URZ+0x90], R3 ;  /* 0x00009003000075a7 */ /* 0x00452400080011ff */
[----:B----4-:R-:W-:Y:S05]  /*c2b0*/  @!P0 NANOSLEEP.SYNCS 0x989680 ;  /* 0x009896800000895d */ /* 0x010fea0003900000 */
[----:B------:R-:W4:Y:S02]  /*c2c0*/  @!P0 SYNCS.PHASECHK.TRANS64 P0, [R0+URZ+0x90], R3 ;  /* 0x00009003000085a7 */ /* 0x000f2400080010ff */
[----:B----4-:R-:W-:Y:S05]  /*c2d0*/  @!P0 BRA `(.L_x_86) ;  /* 0xfffffffc00f08947 */ /* 0x010fea000383ffff */
[----:B------:R-:W-:Y:S05]  /*c2e0*/  BRA `(.L_x_215) ;  /* 0xffffff8000147947 */ /* 0x000fea000383ffff */
.L_x_89:
[----:B------:R-:W-:Y:S07]  /*c2f0*/  MOV R0, UR6 ;  /* 0x0000000600007c02 */ /* 0x000fee0008000f00 */
.L_x_216:
[----:B--2---:R2:W4:Y:S02]  /*c300*/  SYNCS.PHASECHK.TRANS64.TRYWAIT P0, [R0+URZ+0x88], R3 ;  /* 0x00008803000075a7 */ /* 0x00452400080011ff */
[----:B----4-:R-:W-:Y:S05]  /*c310*/  @!P0 NANOSLEEP.SYNCS 0x989680 ;  /* 0x009896800000895d */ /* 0x010fea0003900000 */
[----:B------:R-:W4:Y:S02]  /*c320*/  @!P0 SYNCS.PHASECHK.TRANS64 P0, [R0+URZ+0x88], R3 ;  /* 0x00008803000085a7 */ /* 0x000f2400080010ff */
[----:B----4-:R-:W-:Y:S05]  /*c330*/  @!P0 BRA `(.L_x_216) ;  /* 0xfffffffc00f08947 */ /* 0x010fea000383ffff */
[----:B------:R-:W-:Y:S05]  /*c340*/  BRA `(.L_x_88) ;  /* 0xffffff8000f47947 */ /* 0x000fea000383ffff */
.L_x_92:
[----:B------:R-:W-:Y:S07]  /*c350*/  MOV R3, UR6 ;  /* 0x0000000600037c02 */ /* 0x000fee0008000f00 */
.L_x_217:
[----:B-1----:R1:W2:Y:S02]  /*c360*/  SYNCS.PHASECHK.TRANS64.TRYWAIT P0, [R3+URZ+0x60], R12 ;  /* 0x0000600c030075a7 */ /* 0x0022a400080011ff */
[----:B--2---:R-:W-:Y:S05]  /*c370*/  @!P0 NANOSLEEP.SYNCS 0x989680 ;  /* 0x009896800000895d */ /* 0x004fea0003900000 */
[----:B------:R-:W2:Y:S02]  /*c380*/  @!P0 SYNCS.PHASECHK.TRANS64 P0, [R3+URZ+0x60], R12 ;  /* 0x0000600c030085a7 */ /* 0x000ea400080010ff */
[----:B--2---:R-:W-:Y:S05]  /*c390*/  @!P0 BRA `(.L_x_217) ;  /* 0xfffffffc00f08947 */ /* 0x004fea000383ffff */
[----:B------:R-:W-:Y:S05]  /*c3a0*/  BRA `(.L_x_218) ;  /* 0xffffff8400707947 */ /* 0x000fea000383ffff */
.L_x_93:
[----:B-1----:R-:W-:Y:S07]  /*c3b0*/  MOV R3, UR6 ;  /* 0x0000000600037c02 */ /* 0x002fee0008000f00 */
.L_x_219:
[----:B-1----:R1:W2:Y:S02]  /*c3c0*/  SYNCS.PHASECHK.TRANS64.TRYWAIT P0, [R3+URZ+0x68], R12 ;  /* 0x0000680c030075a7 */ /* 0x0022a400080011ff */
[----:B--2---:R-:W-:Y:S05]  /*c3d0*/  @!P0 NANOSLEEP.SYNCS 0x989680 ;  /* 0x009896800000895d */ /* 0x004fea0003900000 */
[----:B------:R-:W2:Y:S02]  /*c3e0*/  @!P0 SYNCS.PHASECHK.TRANS64 P0, [R3+URZ+0x68], R12 ;  /* 0x0000680c030085a7 */ /* 0x000ea400080010ff */
[----:B--2---:R-:W-:Y:S05]  /*c3f0*/  @!P0 BRA `(.L_x_219) ;  /* 0xfffffffc00f08947 */ /* 0x004fea000383ffff */
[----:B------:R-:W-:Y:S05]  /*c400*/  BRA `(.L_x_220) ;  /* 0xffffff8400cc7947 */ /* 0x000fea000383ffff */
.L_x_94:
[----:B-1----:R-:W-:Y:S07]  /*c410*/  MOV R3, UR6 ;  /* 0x0000000600037c02 */ /* 0x002fee0008000f00 */
.L_x_221:
[----:B-1----:R1:W2:Y:S02]  /*c420*/  SYNCS.PHASECHK.TRANS64.TRYWAIT P0, [R3+URZ+0x70], R12 ;  /* 0x0000700c030075a7 */ /* 0x0022a400080011ff */
[----:B--2---:R-:W-:Y:S05]  /*c430*/  @!P0 NANOSLEEP.SYNCS 0x989680 ;  /* 0x009896800000895d */ /* 0x004fea0003900000 */
[----:B------:R-:W2:Y:S02]  /*c440*/  @!P0 SYNCS.PHASECHK.TRANS64 P0, [R3+URZ+0x70], R12 ;  /* 0x0000700c030085a7 */ /* 0x000ea400080010ff */
[----:B--2---:R-:W-:Y:S05]  /*c450*/  @!P0 BRA `(.L_x_221) ;  /* 0xfffffffc00f08947 */ /* 0x004fea000383ffff */
[----:B------:R-:W-:Y:S05]  /*c460*/  BRA `(.L_x_222) ;  /* 0xffffff88002c7947 */ /* 0x000fea000383ffff */
.L_x_95:
[----:B-1----:R-:W-:Y:S07]  /*c470*/  MOV R3, UR6 ;  /* 0x0000000600037c02 */ /* 0x002fee0008000f00 */
.L_x_223:
[----:B-1----:R1:W2:Y:S02]  /*c480*/  SYNCS.PHASECHK.TRANS64.TRYWAIT P0, [R3+URZ+0x78], R12 ;  /* 0x0000780c030075a7 */ /* 0x0022a400080011ff */
[----:B--2---:R-:W-:Y:S05]  /*c490*/  @!P0 NANOSLEEP.SYNCS 0x989680 ;  /* 0x009896800000895d */ /* 0x004fea0003900000 */
[----:B------:R-:W2:Y:S02]  /*c4a0*/  @!P0 SYNCS.PHASECHK.TRANS64 P0, [R3+URZ+0x78], R12 ;  /* 0x0000780c030085a7 */ /* 0x000ea400080010ff */
[----:B--2---:R-:W-:Y:S05]  /*c4b0*/  @!P0 BRA `(.L_x_223) ;  /* 0xfffffffc00f08947 */ /* 0x004fea000383ffff */
[----:B------:R-:W-:Y:S05]  /*c4c0*/  BRA `(.L_x_224) ;  /* 0xffffff8800887947 */ /* 0x000fea000383ffff */
.L_x_96:
[----:B-1----:R-:W-:Y:S07]  /*c4d0*/  MOV R3, UR6 ;  /* 0x0000000600037c02 */ /* 0x002fee0008000f00 */
.L_x_225:
[----:B-1----:R1:W2:Y:S02]  /*c4e0*/  SYNCS.PHASECHK.TRANS64.TRYWAIT P0, [R3+URZ+0x60], R20 ;  /* 0x00006014030075a7 */ /* 0x0022a400080011ff */
[----:B--2---:R-:W-:Y:S05]  /*c4f0*/  @!P0 NANOSLEEP.SYNCS 0x989680 ;  /* 0x009896800000895d */ /* 0x004fea0003900000 */
[----:B------:R-:W2:Y:S02]  /*c500*/  @!P0 SYNCS.PHASECHK.TRANS64 P0, [R3+URZ+0x60], R20 ;  /* 0x00006014030085a7 */ /* 0x000ea400080010ff */
[----:B--2---:R-:W-:Y:S05]  /*c510*/  @!P0 BRA `(.L_x_225) ;  /* 0xfffffffc00f08947 */ /* 0x004fea000383ffff */
[----:B------:R-:W-:Y:S05]  /*c520*/  BRA `(.L_x_226) ;  /* 0xffffff8800ec7947 */ /* 0x000fea000383ffff */
.L_x_97:
[----:B-1----:R-:W-:Y:S07]  /*c530*/  MOV R3, UR6 ;  /* 0x0000000600037c02 */ /* 0x002fee0008000f00 */
.L_x_227:
[----:B-1----:R1:W2:Y:S02]  /*c540*/  SYNCS.PHASECHK.TRANS64.TRYWAIT P0, [R3+URZ+0x68], R20 ;  /* 0x00006814030075a7 */ /* 0x0022a400080011ff */
[----:B--2---:R-:W-:Y:S05]  /*c550*/  @!P0 NANOSLEEP.SYNCS 0x989680 ;  /* 0x009896800000895d */ /* 0x004fea0003900000 */
[----:B------:R-:W2:Y:S02]  /*c560*/  @!P0 SYNCS.PHASECHK.TRANS64 P0, [R3+URZ+0x68], R20 ;  /* 0x00006814030085a7 */ /* 0x000ea400080010ff */
[----:B--2---:R-:W-:Y:S05]  /*c570*/  @!P0 BRA `(.L_x_227) ;  /* 0xfffffffc00f08947 */ /* 0x004fea000383ffff */
[----:B------:R-:W-:Y:S05]  /*c580*/  BRA `(.L_x_228) ;  /* 0xffffff8c004c7947 */ /* 0x000fea000383ffff */
.L_x_98:
[----:B-1----:R-:W-:Y:S07]  /*c590*/  MOV R3, UR6 ;  /* 0x0000000600037c02 */ /* 0x002fee0008000f00 */
.L_x_229:
[----:B-1----:R1:W2:Y:S02]  /*c5a0*/  SYNCS.PHASECHK.TRANS64.TRYWAIT P0, [R3+URZ+0x70], R20 ;  /* 0x00007014030075a7 */ /* 0x0022a400080011ff */
[----:B--2---:R-:W-:Y:S05]  /*c5b0*/  @!P0 NANOSLEEP.SYNCS 0x989680 ;  /* 0x009896800000895d */ /* 0x004fea0003900000 */
[----:B------:R-:W2:Y:S02]  /*c5c0*/  @!P0 SYNCS.PHASECHK.TRANS64 P0, [R3+URZ+0x70], R20 ;  /* 0x00007014030085a7 */ /* 0x000ea400080010ff */
[----:B--2---:R-:W-:Y:S05]  /*c5d0*/  @!P0 BRA `(.L_x_229) ;  /* 0xfffffffc00f08947 */ /* 0x004fea000383ffff */
[----:B------:R-:W-:Y:S05]  /*c5e0*/  BRA `(.L_x_230) ;  /* 0xffffff8c00ac7947 */ /* 0x000fea000383ffff */
.L_x_99:
[----:B------:R-:W-:Y:S07]  /*c5f0*/  MOV R3, UR6 ;  /* 0x0000000600037c02 */ /* 0x000fee0008000f00 */
.L_x_231:
[----:B-1----:R1:W2:Y:S02]  /*c600*/  SYNCS.PHASECHK.TRANS64.TRYWAIT P0, [R3+URZ+0x78], R20 ;  /* 0x00007814030075a7 */ /* 0x0022a400080011ff */
[----:B--2---:R-:W-:Y:S05]  /*c610*/  @!P0 NANOSLEEP.SYNCS 0x989680 ;  /* 0x009896800000895d */ /* 0x004fea0003900000 */
[----:B------:R-:W2:Y:S02]  /*c620*/  @!P0 SYNCS.PHASECHK.TRANS64 P0, [R3+URZ+0x78], R20 ;  /* 0x00007814030085a7 */ /* 0x000ea400080010ff */
[----:B--2---:R-:W-:Y:S05]  /*c630*/  @!P0 BRA `(.L_x_231) ;  /* 0xfffffffc00f08947 */ /* 0x004fea000383ffff */
[----:B------:R-:W-:Y:S05]  /*c640*/  BRA `(.L_x_232) ;  /* 0xffffff90004c7947 */ /* 0x000fea000383ffff */
.L_x_101:
[----:B------:R-:W-:-:S07]  /*c650*/  MOV R3, UR6 ;  /* 0x0000000600037c02 */ /* 0x000fce0008000f00 */
.L_x_233:
[----:B-1----:R1:W4:Y:S02]  /*c660*/  SYNCS.PHASECHK.TRANS64.TRYWAIT P0, [R3+URZ+0x60], R12 ;  /* 0x0000600c030075a7 */ /* 0x00232400080011ff */
[----:B----4-:R-:W-:Y:S05]  /*c670*/  @!P0 NANOSLEEP.SYNCS 0x989680 ;  /* 0x009896800000895d */ /* 0x010fea0003900000 */
[----:B------:R-:W4:Y:S02]  /*c680*/  @!P0 SYNCS.PHASECHK.TRANS64 P0, [R3+URZ+0x60], R12 ;  /* 0x0000600c030085a7 */ /* 0x000f2400080010ff */
[----:B----4-:R-:W-:Y:S05]  /*c690*/  @!P0 BRA `(.L_x_233) ;  /* 0xfffffffc00f08947 */ /* 0x010fea000383ffff */
[----:B------:R-:W-:Y:S05]  /*c6a0*/  BRA `(.L_x_234) ;  /* 0xffffff9000d07947 */ /* 0x000fea000383ffff */
.L_x_102:
[----:B-1----:R-:W-:-:S07]  /*c6b0*/  MOV R3, UR6 ;  /* 0x0000000600037c02 */ /* 0x002fce0008000f00 */
.L_x_235:
[----:B-1----:R1:W4:Y:S02]  /*c6c0*/  SYNCS.PHASECHK.TRANS64.TRYWAIT P0, [R3+URZ+0x68], R12 ;  /* 0x0000680c030075a7 */ /* 0x00232400080011ff */
[----:B----4-:R-:W-:Y:S05]  /*c6d0*/  @!P0 NANOSLEEP.SYNCS 0x989680 ;  /* 0x009896800000895d */ /* 0x010fea0003900000 */
[----:B------:R-:W4:Y:S02]  /*c6e0*/  @!P0 SYNCS.PHASECHK.TRANS64 P0, [R3+URZ+0x68], R12 ;  /* 0x0000680c030085a7 */ /* 0x000f2400080010ff */
[----:B----4-:R-:W-:Y:S05]  /*c6f0*/  @!P0 BRA `(.L_x_235) ;  /* 0xfffffffc00f08947 */ /* 0x010fea000383ffff */
[----:B------:R-:W-:Y:S05]  /*c700*/  BRA `(.L_x_236) ;  /* 0xffffff9000c07947 */ /* 0x000fea000383ffff */
.L_x_103:
[----:B-1----:R-:W-:-:S07]  /*c710*/  MOV R3, UR6 ;  /* 0x0000000600037c02 */ /* 0x002fce0008000f00 */
.L_x_237:
[----:B-1----:R1:W4:Y:S02]  /*c720*/  SYNCS.PHASECHK.TRANS64.TRYWAIT P0, [R3+URZ+0x70], R12 ;  /* 0x0000700c030075a7 */ /* 0x00232400080011ff */
[----:B----4-:R-:W-:Y:S05]  /*c730*/  @!P0 NANOSLEEP.SYNCS 0x989680 ;  /* 0x009896800000895d */ /* 0x010fea0003900000 */
[----:B------:R-:W4:Y:S02]  /*c740*/  @!P0 SYNCS.PHASECHK.TRANS64 P0, [R3+URZ+0x70], R12 ;  /* 0x0000700c030085a7 */ /* 0x000f2400080010ff */
[----:B----4-:R-:W-:Y:S05]  /*c750*/  @!P0 BRA `(.L_x_237) ;  /* 0xfffffffc00f08947 */ /* 0x010fea000383ffff */
[----:B------:R-:W-:Y:S05]  /*c760*/  BRA `(.L_x_238) ;  /* 0xffffff9000b47947 */ /* 0x000fea000383ffff */
.L_x_105:
[----:B--2---:R2:W3:Y:S02]  /*c770*/  SYNCS.PHASECHK.TRANS64.TRYWAIT P0, [R0+URZ+0x90], R3 ;  /* 0x00009003000075a7 */ /* 0x0044e400080011ff */
[----:B---3--:R-:W-:Y:S05]  /*c780*/  @!P0 NANOSLEEP.SYNCS 0x989680 ;  /* 0x009896800000895d */ /* 0x008fea0003900000 */
[----:B------:R-:W3:Y:S02]  /*c790*/  @!P0 SYNCS.PHASECHK.TRANS64 P0, [R0+URZ+0x90], R3 ;  /* 0x00009003000085a7 */ /* 0x000ee400080010ff */
[----:B---3--:R-:W-:Y:S05]  /*c7a0*/  @!P0 BRA `(.L_x_105) ;  /* 0xfffffffc00f08947 */ /* 0x008fea000383ffff */
[----:B------:R-:W-:Y:S05]  /*c7b0*/  BRA `(.L_x_239) ;  /* 0xffffff94008c7947 */ /* 0x000fea000383ffff */
.L_x_116:
[----:B-1----:R-:W-:Y:S04]  /*c7c0*/  MOV R2, UR49 ;  /* 0x0000003100027c02 */ /* 0x002fe80008000f00 */
[----:B------:R1:W3:Y:S03]  /*c7d0*/  SYNCS.PHASECHK.TRANS64.TRYWAIT P1, [R2+URZ+0x40], R3 ;  /* 0x00004003020075a7 */ /* 0x0002e600080211ff */
[----:B---3--:R-:W-:Y:S05]  /*c7e0*/  @!P1 NANOSLEEP.SYNCS 0x989680 ;  /* 0x009896800000995d */ /* 0x008fea0003900000 */
[----:B------:R-:W3:Y:S02]  /*c7f0*/  @!P1 SYNCS.PHASECHK.TRANS64 P1, [R2+URZ+0x40], R3 ;  /* 0x00004003020095a7 */ /* 0x000ee400080210ff */
[----:B---3--:R-:W-:Y:S05]  /*c800*/  @!P1 BRA `(.L_x_116) ;  /* 0xfffffffc00ec9947 */ /* 0x008fea000383ffff */
[----:B------:R-:W-:Y:S05]  /*c810*/  BRA `(.L_x_115) ;  /* 0xffffffa000947947 */ /* 0x000fea000383ffff */
.L_x_118:
[----:B-1----:R1:W4:Y:S02]  /*c820*/  SYNCS.PHASECHK.TRANS64.TRYWAIT P0, [R87+URZ+0xb0], R0 ;  /* 0x0000b000570075a7 */ /* 0x00232400080011ff */
[----:B----4-:R-:W-:Y:S05]  /*c830*/  @!P0 NANOSLEEP.SYNCS 0x989680 ;  /* 0x009896800000895d */ /* 0x010fea0003900000 */
[----:B------:R-:W4:Y:S02]  /*c840*/  @!P0 SYNCS.PHASECHK.TRANS64 P0, [R87+URZ+0xb0], R0 ;  /* 0x0000b000570085a7 */ /* 0x000f2400080010ff */
[----:B----4-:R-:W-:Y:S05]  /*c850*/  @!P0 BRA `(.L_x_118) ;  /* 0xfffffffc00f08947 */ /* 0x010fea000383ffff */
[----:B------:R-:W-:Y:S05]  /*c860*/  BRA `(.L_x_117) ;  /* 0xffffffa000bc7947 */ /* 0x000fea000383ffff */
.L_x_127:
[----:B-1----:R1:W2:Y:S02]  /*c870*/  SYNCS.PHASECHK.TRANS64.TRYWAIT P0, [R3+URZ+0x40], R0 ;  /* 0x00004000030075a7 */ /* 0x0022a400080011ff */
[----:B--2---:R-:W-:Y:S05]  /*c880*/  @!P0 NANOSLEEP.SYNCS 0x989680 ;  /* 0x009896800000895d */ /* 0x004fea0003900000 */
[----:B------:R-:W2:Y:S02]  /*c890*/  @!P0 SYNCS.PHASECHK.TRANS64 P0, [R3+URZ+0x40], R0 ;  /* 0x00004000030085a7 */ /* 0x000ea400080010ff */
[----:B--2---:R-:W-:Y:S05]  /*c8a0*/  @!P0 BRA `(.L_x_127) ;  /* 0xfffffffc00f08947 */ /* 0x004fea000383ffff */
[----:B------:R-:W-:Y:S05]  /*c8b0*/  BRA `(.L_x_126) ;  /* 0xffffffa800e87947 */ /* 0x000fea000383ffff */
.L_x_135:
[----:B-1----:R1:W2:Y:S02]  /*c8c0*/  SYNCS.PHASECHK.TRANS64.TRYWAIT P0, [R91+URZ+0x40], R6 ;  /* 0x000040065b0075a7 */ /* 0x0022a400080011ff */
[----:B--2---:R-:W-:Y:S05]  /*c8d0*/  @!P0 NANOSLEEP.SYNCS 0x989680 ;  /* 0x009896800000895d */ /* 0x004fea0003900000 */
[----:B------:R-:W2:Y:S02]  /*c8e0*/  @!P0 SYNCS.PHASECHK.TRANS64 P0, [R91+URZ+0x40], R6 ;  /* 0x000040065b0085a7 */ /* 0x000ea400080010ff */
[----:B--2---:R-:W-:Y:S05]  /*c8f0*/  @!P0 BRA `(.L_x_135) ;  /* 0xfffffffc00f08947 */ /* 0x004fea000383ffff */
[----:B------:R-:W-:Y:S05]  /*c900*/  BRA `(.L_x_134) ;  /* 0xffffffb4003c7947 */ /* 0x000fea000383ffff */
.L_x_143:
[----:B-1----:R1:W2:Y:S02]  /*c910*/  SYNCS.PHASECHK.TRANS64.TRYWAIT P0, [R91+URZ+0x40], R6 ;  /* 0x000040065b0075a7 */ /* 0x0022a400080011ff */
[----:B--2---:R-:W-:Y:S05]  /*c920*/  @!P0 NANOSLEEP.SYNCS 0x989680 ;  /* 0x009896800000895d */ /* 0x004fea0003900000 */
[----:B------:R-:W2:Y:S02]  /*c930*/  @!P0 SYNCS.PHASECHK.TRANS64 P0, [R91+URZ+0x40], R6 ;  /* 0x000040065b0085a7 */ /* 0x000ea400080010ff */
[----:B--2---:R-:W-:Y:S05]  /*c940*/  @!P0 BRA `(.L_x_143) ;  /* 0xfffffffc00f08947 */ /* 0x004fea000383ffff */
[----:B------:R-:W-:Y:S05]  /*c950*/  BRA `(.L_x_142) ;  /* 0xffffffbc00947947 */ /* 0x000fea000383ffff */
.L_x_151:
[----:B-1----:R1:W2:Y:S02]  /*c960*/  SYNCS.PHASECHK.TRANS64.TRYWAIT P0, [R92+URZ+0x40], R5 ;  /* 0x000040055c0075a7 */ /* 0x0022a400080011ff */
[----:B--2---:R-:W-:Y:S05]  /*c970*/  @!P0 NANOSLEEP.SYNCS 0x989680 ;  /* 0x009896800000895d */ /* 0x004fea0003900000 */
[----:B------:R-:W2:Y:S02]  /*c980*/  @!P0 SYNCS.PHASECHK.TRANS64 P0, [R92+URZ+0x40], R5 ;  /* 0x000040055c0085a7 */ /* 0x000ea400080010ff */
[----:B--2---:R-:W-:Y:S05]  /*c990*/  @!P0 BRA `(.L_x_151) ;  /* 0xfffffffc00f08947 */ /* 0x004fea000383ffff */
[----:B------:R-:W-:Y:S05]  /*c9a0*/  BRA `(.L_x_150) ;  /* 0xffffffc400f87947 */ /* 0x000fea000383ffff */
.L_x_159:
[----:B-1----:R1:W2:Y:S02]  /*c9b0*/  SYNCS.PHASECHK.TRANS64.TRYWAIT P0, [R92+URZ+0x40], R5 ;  /* 0x000040055c0075a7 */ /* 0x0022a400080011ff */
[----:B--2---:R-:W-:Y:S05]  /*c9c0*/  @!P0 NANOSLEEP.SYNCS 0x989680 ;  /* 0x009896800000895d */ /* 0x004fea0003900000 */
[----:B------:R-:W2:Y:S02]  /*c9d0*/  @!P0 SYNCS.PHASECHK.TRANS64 P0, [R92+URZ+0x40], R5 ;  /* 0x000040055c0085a7 */ /* 0x000ea400080010ff */
[----:B--2---:R-:W-:Y:S05]  /*c9e0*/  @!P0 BRA `(.L_x_159) ;  /* 0xfffffffc00f08947 */ /* 0x004fea000383ffff */
[----:B------:R-:W-:Y:S05]  /*c9f0*/  BRA `(.L_x_158) ;  /* 0xffffffd000687947 */ /* 0x000fea000383ffff */
.L_x_167:
[----:B-1----:R1:W2:Y:S02]  /*ca00*/  SYNCS.PHASECHK.TRANS64.TRYWAIT P0, [R92+URZ+0x40], R5 ;  /* 0x000040055c0075a7 */ /* 0x0022a400080011ff */
[----:B--2---:R-:W-:Y:S05]  /*ca10*/  @!P0 NANOSLEEP.SYNCS 0x989680 ;  /* 0x009896800000895d */ /* 0x004fea0003900000 */
[----:B------:R-:W2:Y:S02]  /*ca20*/  @!P0 SYNCS.PHASECHK.TRANS64 P0, [R92+URZ+0x40], R5 ;  /* 0x000040055c0085a7 */ /* 0x000ea400080010ff */
[----:B--2---:R-:W-:Y:S05]  /*ca30*/  @!P0 BRA `(.L_x_167) ;  /* 0xfffffffc00f08947 */ /* 0x004fea000383ffff */
[----:B------:R-:W-:Y:S05]  /*ca40*/  BRA `(.L_x_166) ;  /* 0xffffffd800d07947 */ /* 0x000fea000383ffff */
.L_x_175:
[----:B-1----:R1:W2:Y:S02]  /*ca50*/  SYNCS.PHASECHK.TRANS64.TRYWAIT P0, [R92+URZ+0x40], R5 ;  /* 0x000040055c0075a7 */ /* 0x0022a400080011ff */
[----:B--2---:R-:W-:Y:S05]  /*ca60*/  @!P0 NANOSLEEP.SYNCS 0x989680 ;  /* 0x009896800000895d */ /* 0x004fea0003900000 */
[----:B------:R-:W2:Y:S02]  /*ca70*/  @!P0 SYNCS.PHASECHK.TRANS64 P0, [R92+URZ+0x40], R5 ;  /* 0x000040055c0085a7 */ /* 0x000ea400080010ff */
[----:B--2---:R-:W-:Y:S05]  /*ca80*/  @!P0 BRA `(.L_x_175) ;  /* 0xfffffffc00f08947 */ /* 0x004fea000383ffff */
[----:B------:R-:W-:Y:S05]  /*ca90*/  BRA `(.L_x_174) ;  /* 0xffffffe400387947 */ /* 0x000fea000383ffff */
        .weak           $__internal_0_$__cuda_sm10x_tcgen05_guardrail_trap_col_being_dealloced_not_returned_by_alloc
        .type           $__internal_0_$__cuda_sm10x_tcgen05_guardrail_trap_col_being_dealloced_not_returned_by_alloc,@function
        .size           $__internal_0_$__cuda_sm10x_tcgen05_guardrail_trap_col_being_dealloced_not_returned_by_alloc,($__internal_1_$__cuda_sm10x_tcgen05_guardrail_trap_phase_invalid_during_alloc - $__internal_0_$__cuda_sm10x_tcgen05_guardrail_trap_col_being_dealloced_not_returned_by_alloc)
$__internal_0_$__cuda_sm10x_tcgen05_guardrail_trap_col_being_dealloced_not_returned_by_alloc:
[----:B------:R-:W-:Y:S05]  /*caa0*/  BPT.TRAP 0x1 ;  /* 0x000000040000795c */ /* 0x000fea0000300000 */
[----:B------:R-:W-:-:S04]  /*cab0*/  HFMA2 R3, -RZ, RZ, 0, 0 ;  /* 0x00000000ff037431 */ /* 0x000fc800000001ff */
[----:B------:R-:W-:Y:S05]  /*cac0*/  RET.REL.NODEC R2 `(_ZN7cutlass13device_kernelINS_4gemm6kernel13GemmUniversalIN4cute5tupleIJiiiiEEENS1_10collective13CollectiveMmaINS1_35MainloopSm100TmaUmmaWarpSpecializedILi4ELi2ELi4ENS5_IJNS4_1CILi2EEENSA_ILi1EEESC_EEEEENS5_IJNSA_ILi128EEENSA_ILi256EEENSA_ILi32EEEEEENS_10tfloat32_tENS5_IJlSC_lEEESJ_SK_NS4_8TiledMMAINS4_8MMA_AtomIJNS4_23SM100_MMA_TF32_2x1SM_SSISJ_SJ_fLi128ELi256ELNS4_4UMMA5MajorE0ELSP_0ELNSO_7ScaleInE0ELSQ_0EEEEEENS4_6LayoutINS5_IJSC_SC_SC_EEENS5_IJNSA_ILi0EEESV_SV_EEEEENS5_IJNS4_10UnderscoreESY_SY_EEEEENS4_18SM100_TMA_2SM_LOADENS4_14ComposedLayoutINS4_7SwizzleILi3ELi4ELi3EEENS4_18smem_ptr_flag_bitsILi32EEENST_INS5_IJNSA_ILi8EEESH_EEENS5_IJSH_SC_EEEEEEEvNS4_8identityES11_S1B_vS1C_EENS_8epilogue10collective18CollectiveEpilogueINS1E_23Sm100TmaWarpSpecializedILi4ELi2ELi16ELb1ELb0EEEJNS5_IJNSA_ILi64EEESG_SH_EEENS5_IJNST_IS1J_SC_EENST_INS5_IJNSA_ILi16EEESB_EEENS5_IJSC_SF_EEEEEEEESJ_SK_SJ_SK_NS1E_6fusion15FusionCallbacksIS1I_NS1R_17LinearCombinationISJ_fSJ_fLNS_15FloatRoundStyleE2EEES1K_S1Q_JEEENS4_5SM1004TMEM4LOAD26SM100_TMEM_LOAD_32dp32b16xENS4_13SM90_TMA_LOADENS12_INS13_ILi2ELi4ELi3EEES16_NST_INS5_IJS17_S1M_EEENS5_IJS1M_SC_EEEEEEENS4_39AutoVectorizingCopyWithAssumedAlignmentILi128EEENS4_14SM90_TMA_STOREES26_S28_S28_EEEvvEEEEvNT_6ParamsE) ;  /* 0xffffff34024c7950 */ /* 0x000fea0003c3ffff */
        .weak           $__internal_1_$__cuda_sm10x_tcgen05_guardrail_trap_phase_invalid_during_alloc
        .type           $__internal_1_$__cuda_sm10x_tcgen05_guardrail_trap_phase_invalid_during_alloc,@function
        .size           $__internal_1_$__cuda_sm10x_tcgen05_guardrail_trap_phase_invalid_during_alloc,($__internal_2_$__cuda_sm10x_tcgen05_guardrail_trap_unallocated_columns_being_dealloced - $__internal_1_$__cuda_sm10x_tcgen05_guardrail_trap_phase_invalid_during_alloc)
$__internal_1_$__cuda_sm10x_tcgen05_guardrail_trap_phase_invalid_during_alloc:
[----:B------:R-:W-:Y:S05]  /*cad0*/  BPT.TRAP 0x1 ;  /* 0x000000040000795c */ /* 0x000fea0000300000 */
[----:B------:R-:W-:-:S04]  /*cae0*/  MOV R3, 0x0 ;  /* 0x0000000000037802 */ /* 0x000fc80000000f00 */
[----:B------:R-:W-:Y:S05]  /*caf0*/  RET.REL.NODEC R2 `(_ZN7cutlass13device_kernelINS_4gemm6kernel13GemmUniversalIN4cute5tupleIJiiiiEEENS1_10collective13CollectiveMmaINS1_35MainloopSm100TmaUmmaWarpSpecializedILi4ELi2ELi4ENS5_IJNS4_1CILi2EEENSA_ILi1EEESC_EEEEENS5_IJNSA_ILi128EEENSA_ILi256EEENSA_ILi32EEEEEENS_10tfloat32_tENS5_IJlSC_lEEESJ_SK_NS4_8TiledMMAINS4_8MMA_AtomIJNS4_23SM100_MMA_TF32_2x1SM_SSISJ_SJ_fLi128ELi256ELNS4_4UMMA5MajorE0ELSP_0ELNSO_7ScaleInE0ELSQ_0EEEEEENS4_6LayoutINS5_IJSC_SC_SC_EEENS5_IJNSA_ILi0EEESV_SV_EEEEENS5_IJNS4_10UnderscoreESY_SY_EEEEENS4_18SM100_TMA_2SM_LOADENS4_14ComposedLayoutINS4_7SwizzleILi3ELi4ELi3EEENS4_18smem_ptr_flag_bitsILi32EEENST_INS5_IJNSA_ILi8EEESH_EEENS5_IJSH_SC_EEEEEEEvNS4_8identityES11_S1B_vS1C_EENS_8epilogue10collective18CollectiveEpilogueINS1E_23Sm100TmaWarpSpecializedILi4ELi2ELi16ELb1ELb0EEEJNS5_IJNSA_ILi64EEESG_SH_EEENS5_IJNST_IS1J_SC_EENST_INS5_IJNSA_ILi16EEESB_EEENS5_IJSC_SF_EEEEEEEESJ_SK_SJ_SK_NS1E_6fusion15FusionCallbacksIS1I_NS1R_17LinearCombinationISJ_fSJ_fLNS_15FloatRoundStyleE2EEES1K_S1Q_JEEENS4_5SM1004TMEM4LOAD26SM100_TMEM_LOAD_32dp32b16xENS4_13SM90_TMA_LOADENS12_INS13_ILi2ELi4ELi3EEES16_NST_INS5_IJS17_S1M_EEENS5_IJS1M_SC_EEEEEEENS4_39AutoVectorizingCopyWithAssumedAlignmentILi128EEENS4_14SM90_TMA_STOREES26_S28_S28_EEEvvEEEEvNT_6ParamsE) ;  /* 0xffffff3402407950 */ /* 0x000fea0003c3ffff */
        .weak           $__internal_2_$__cuda_sm10x_tcgen05_guardrail_trap_unallocated_columns_being_dealloced
        .type           $__internal_2_$__cuda_sm10x_tcgen05_guardrail_trap_unallocated_columns_being_dealloced,@function
        .size           $__internal_2_$__cuda_sm10x_tcgen05_guardrail_trap_unallocated_columns_being_dealloced,(.L_x_241 - $__internal_2_$__cuda_sm10x_tcgen05_guardrail_trap_unallocated_columns_being_dealloced)
$__internal_2_$__cuda_sm10x_tcgen05_guardrail_trap_unallocated_columns_being_dealloced:
[----:B------:R-:W-:Y:S05]  /*cb00*/  BPT.TRAP 0x1 ;  /* 0x000000040000795c */ /* 0x000fea0000300000 */
[----:B------:R-:W-:-:S04]  /*cb10*/  HFMA2 R3, -RZ, RZ, 0, 0 ;  /* 0x00000000ff037431 */ /* 0x000fc800000001ff */
[----:B------:R-:W-:Y:S05]  /*cb20*/  RET.REL.NODEC R2 `(_ZN7cutlass13device_kernelINS_4gemm6kernel13GemmUniversalIN4cute5tupleIJiiiiEEENS1_10collective13CollectiveMmaINS1_35MainloopSm100TmaUmmaWarpSpecializedILi4ELi2ELi4ENS5_IJNS4_1CILi2EEENSA_ILi1EEESC_EEEEENS5_IJNSA_ILi128EEENSA_ILi256EEENSA_ILi32EEEEEENS_10tfloat32_tENS5_IJlSC_lEEESJ_SK_NS4_8TiledMMAINS4_8MMA_AtomIJNS4_23SM100_MMA_TF32_2x1SM_SSISJ_SJ_fLi128ELi256ELNS4_4UMMA5MajorE0ELSP_0ELNSO_7ScaleInE0ELSQ_0EEEEEENS4_6LayoutINS5_IJSC_SC_SC_EEENS5_IJNSA_ILi0EEESV_SV_EEEEENS5_IJNS4_10UnderscoreESY_SY_EEEEENS4_18SM100_TMA_2SM_LOADENS4_14ComposedLayoutINS4_7SwizzleILi3ELi4ELi3EEENS4_18smem_ptr_flag_bitsILi32EEENST_INS5_IJNSA_ILi8EEESH_EEENS5_IJSH_SC_EEEEEEEvNS4_8identityES11_S1B_vS1C_EENS_8epilogue10collective18CollectiveEpilogueINS1E_23Sm100TmaWarpSpecializedILi4ELi2ELi16ELb1ELb0EEEJNS5_IJNSA_ILi64EEESG_SH_EEENS5_IJNST_IS1J_SC_EENST_INS5_IJNSA_ILi16EEESB_EEENS5_IJSC_SF_EEEEEEEESJ_SK_SJ_SK_NS1E_6fusion15FusionCallbacksIS1I_NS1R_17LinearCombinationISJ_fSJ_fLNS_15FloatRoundStyleE2EEES1K_S1Q_JEEENS4_5SM1004TMEM4LOAD26SM100_TMEM_LOAD_32dp32b16xENS4_13SM90_TMA_LOADENS12_INS13_ILi2ELi4ELi3EEES16_NST_INS5_IJS17_S1M_EEENS5_IJS1M_SC_EEEEEEENS4_39AutoVectorizingCopyWithAssumedAlignmentILi128EEENS4_14SM90_TMA_STOREES26_S28_S28_EEEvvEEEEvNT_6ParamsE) ;  /* 0xffffff3402347950 */ /* 0x000fea0003c3ffff */
.L_x_240:
[----:B------:R-:W-:-:S00]  /*cb30*/  BRA `(.L_x_240) ;  /* 0xfffffffc00fc7947 */ /* 0x000fc0000383ffff */
[----:B------:R-:W-:-:S00]  /*cb40*/  NOP ;  /* 0x0000000000007918 */ /* 0x000fc00000000000 */
        /* <DEDUP_REMOVED lines=11> */
.L_x_241:


//--------------------- .nv.global.init           --------------------------
	.section	.nv.global.init,"aw",@progbits
.nv.global.init:
	.type		$str$27,@object
	.size		$str$27,($str$28 - $str$27)
$str$27:
        /*0000*/ 	.byte	0x28, 0x61, 0x64, 0x64, 0x72, 0x65, 0x73, 0x73, 0x20, 0x26, 0x20, 0x6d, 0x61, 0x73, 0x6b, 0x29
        /*0010*/ 	.byte	0x20, 0x3d, 0x3d, 0x20, 0x30, 0x00
	.type		$str$28,@object
	.size		$str$28,($str$26 - $str$28)
$str$28:
        /*0016*/ 	.byte	0x2f, 0x74, 0x6d, 0x70, 0x2f, 0x63, 0x75, 0x74, 0x6c, 0x61, 0x73, 0x73, 0x5f, 0x73, 0x77, 0x65
        /*0026*/ 	.byte	0x65, 0x70, 0x5f, 0x73, 0x72, 0x63, 0x2f, 0x69, 0x6e, 0x63, 0x6c, 0x75, 0x64, 0x65, 0x2f, 0x63
        /*0036*/ 	.byte	0x75, 0x74, 0x65, 0x2f, 0x70, 0x6f, 0x69, 0x6e, 0x74, 0x65, 0x72, 0x5f, 0x66, 0x6c, 0x61, 0x67
        /*0046*/ 	.byte	0x67, 0x65, 0x64, 0x2e, 0x68, 0x70, 0x70, 0x00
	.type		$str$26,@object
	.size		$str$26,($str$25 - $str$26)
$str$26:
        /*004e*/ 	.byte	0x2f, 0x74, 0x6d, 0x70, 0x2f, 0x63, 0x75, 0x74, 0x6c, 0x61, 0x73, 0x73, 0x5f, 0x73, 0x77, 0x65
        /*005e*/ 	.byte	0x65, 0x70, 0x5f, 0x73, 0x72, 0x63, 0x2f, 0x69, 0x6e, 0x63, 0x6c, 0x75, 0x64, 0x65, 0x2f, 0x63
        /*006e*/ 	.byte	0x75, 0x74, 0x65, 0x2f, 0x61, 0x74, 0x6f, 0x6d, 0x2f, 0x63, 0x6f, 0x70, 0x79, 0x5f, 0x74, 0x72
        /*007e*/ 	.byte	0x61, 0x69, 0x74, 0x73, 0x5f, 0x73, 0x6d, 0x31, 0x30, 0x30, 0x2e, 0x68, 0x70, 0x70, 0x00
	.type		$str$25,@object
	.size		$str$25,(__unnamed_1 - $str$25)
$str$25:
        /*008d*/ 	.byte	0x28, 0x28, 0x75, 0x69, 0x6e, 0x74, 0x33, 0x32, 0x5f, 0x74, 0x28, 0x74, 0x68, 0x72, 0x65, 0x61
        /*009d*/ 	.byte	0x64, 0x49, 0x64, 0x78, 0x2e, 0x78, 0x29, 0x20, 0x2f, 0x20, 0x33, 0x32, 0x29, 0x20, 0x25, 0x20
        /*00ad*/ 	.byte	0x34, 0x29, 0x20, 0x3d, 0x3d, 0x20, 0x28, 0x28, 0x28, 0x74, 0x6d, 0x65, 0x6d, 0x5f, 0x61, 0x64
        /*00bd*/ 	.byte	0x64, 0x72, 0x20, 0x3e, 0x3e, 0x20, 0x31, 0x36, 0x29, 0x20, 0x2f, 0x20, 0x33, 0x32, 0x29, 0x20
        /*00cd*/ 	.byte	0x25, 0x20, 0x34, 0x29, 0x00
	.type		__unnamed_1,@object
	.size		__unnamed_1,(__unnamed_2 - __unnamed_1)
__unnamed_1:
        /*00d2*/ 	.byte	0x61, 0x75, 0x74, 0x6f, 0x20, 0x63, 0x75, 0x74, 0x65, 0x3a, 0x3a, 0x61, 0x73, 0x5f, 0x70, 0x6f
        /* <DEDUP_REMOVED lines=24> */
        /*0262*/ 	.byte	0x43, 0x3c, 0x32, 0x30, 0x34, 0x38, 0x3e, 0x3e, 0x3e, 0x3e, 0x5d, 0x00
	.type		__unnamed_2,@object
	.size		__unnamed_2,(.L_2 - __unnamed_2)
__unnamed_2:
        /* <DEDUP_REMOVED lines=42> */
        /*050e*/ 	.byte	0x3e, 0x5d, 0x00
.L_2:


//--------------------- .nv.shared._ZN7cutlass13device_kernelINS_4gemm6kernel13GemmUniversalIN4cute5tupleIJiiiiEEENS1_10collective13CollectiveMmaINS1_35MainloopSm100TmaUmmaWarpSpecializedILi4ELi2ELi4ENS5_IJNS4_1CILi2EEENSA_ILi1EEESC_EEEEENS5_IJNSA_ILi128EEENSA_ILi256EEENSA_ILi32EEEEEENS_10tfloat32_tENS5_IJlSC_lEEESJ_SK_NS4_8TiledMMAINS4_8MMA_AtomIJNS4_23SM100_MMA_TF32_2x1SM_SSISJ_SJ_fLi128ELi256ELNS4_4UMMA5MajorE0ELSP_0ELNSO_7ScaleInE0ELSQ_0EEEEEENS4_6LayoutINS5_IJSC_SC_SC_EEENS5_IJNSA_ILi0EEESV_SV_EEEEENS5_IJNS4_10UnderscoreESY_SY_EEEEENS4_18SM100_TMA_2SM_LOADENS4_14ComposedLayoutINS4_7SwizzleILi3ELi4ELi3EEENS4_18smem_ptr_flag_bitsILi32EEENST_INS5_IJNSA_ILi8EEESH_EEENS5_IJSH_SC_EEEEEEEvNS4_8identityES11_S1B_vS1C_EENS_8epilogue10collective18CollectiveEpilogueINS1E_23Sm100TmaWarpSpecializedILi4ELi2ELi16ELb1ELb0EEEJNS5_IJNSA_ILi64EEESG_SH_EEENS5_IJNST_IS1J_SC_EENST_INS5_IJNSA_ILi16EEESB_EEENS5_IJSC_SF_EEEEEEEESJ_SK_SJ_SK_NS1E_6fusion15FusionCallbacksIS1I_NS1R_17LinearCombinationISJ_fSJ_fLNS_15FloatRoundStyleE2EEES1K_S1Q_JEEENS4_5SM1004TMEM4LOAD26SM100_TMEM_LOAD_32dp32b16xENS4_13SM90_TMA_LOADENS12_INS13_ILi2ELi4ELi3EEES16_NST_INS5_IJS17_S1M_EEENS5_IJS1M_SC_EEEEEEENS4_39AutoVectorizingCopyWithAssumedAlignmentILi128EEENS4_14SM90_TMA_STOREES26_S28_S28_EEEvvEEEEvNT_6ParamsE --------------------------
	.section	.nv.shared._ZN7cutlass13device_kernelINS_4gemm6kernel13GemmUniversalIN4cute5tupleIJiiiiEEENS1_10collective13CollectiveMmaINS1_35MainloopSm100TmaUmmaWarpSpecializedILi4ELi2ELi4ENS5_IJNS4_1CILi2EEENSA_ILi1EEESC_EEEEENS5_IJNSA_ILi128EEENSA_ILi256EEENSA_ILi32EEEEEENS_10tfloat32_tENS5_IJlSC_lEEESJ_SK_NS4_8TiledMMAINS4_8MMA_AtomIJNS4_23SM100_MMA_TF32_2x1SM_SSISJ_SJ_fLi128ELi256ELNS4_4UMMA5MajorE0ELSP_0ELNSO_7ScaleInE0ELSQ_0EEEEEENS4_6LayoutINS5_IJSC_SC_SC_EEENS5_IJNSA_ILi0EEESV_SV_EEEEENS5_IJNS4_10UnderscoreESY_SY_EEEEENS4_18SM100_TMA_2SM_LOADENS4_14ComposedLayoutINS4_7SwizzleILi3ELi4ELi3EEENS4_18smem_ptr_flag_bitsILi32EEENST_INS5_IJNSA_ILi8EEESH_EEENS5_IJSH_SC_EEEEEEEvNS4_8identityES11_S1B_vS1C_EENS_8epilogue10collective18CollectiveEpilogueINS1E_23Sm100TmaWarpSpecializedILi4ELi2ELi16ELb1ELb0EEEJNS5_IJNSA_ILi64EEESG_SH_EEENS5_IJNST_IS1J_SC_EENST_INS5_IJNSA_ILi16EEESB_EEENS5_IJSC_SF_EEEEEEEESJ_SK_SJ_SK_NS1E_6fusion15FusionCallbacksIS1I_NS1R_17LinearCombinationISJ_fSJ_fLNS_15FloatRoundStyleE2EEES1K_S1Q_JEEENS4_5SM1004TMEM4LOAD26SM100_TMEM_LOAD_32dp32b16xENS4_13SM90_TMA_LOADENS12_INS13_ILi2ELi4ELi3EEES16_NST_INS5_IJS17_S1M_EEENS5_IJS1M_SC_EEEEEEENS4_39AutoVectorizingCopyWithAssumedAlignmentILi128EEENS4_14SM90_TMA_STOREES26_S28_S28_EEEvvEEEEvNT_6ParamsE,"aw",@nobits
	.sectionflags	@""
	.align	16
	.zero		1024


//--------------------- .nv.shared.reserved.0     --------------------------
	.section	.nv.shared.reserved.0,"aw",@nobits
	.weak		__nv_reservedSMEM_offset_0_alias
	.size		__nv_reservedSMEM_offset_0_alias, 0, 64
	.other		__nv_reservedSMEM_offset_0_alias,@"STO_CUDA_RESERVED_SHARED STV_DEFAULT"
__nv_reservedSMEM_offset_0_alias:
	.zero		0
.nv.shared.reserved.0:
	.zero		64
	.weak		__nv_reservedSMEM_tcgen05_partition
	.type		__nv_reservedSMEM_tcgen05_partition,@object
	.size		__nv_reservedSMEM_tcgen05_partition,(.L_0 - __nv_reservedSMEM_tcgen05_partition)
__nv_reservedSMEM_tcgen05_partition:
	.zero		32
.L_0:


//--------------------- .nv.global                --------------------------
	.section	.nv.global,"aw",@nobits
.nv.global:
	.type		_ZN40_INTERNAL_70ea99dd_4_k_cu_5af12ec5_104734cute1_E,@object
	.size		_ZN40_INTERNAL_70ea99dd_4_k_cu_5af12ec5_104734cute1_E,(_ZN40_INTERNAL_70ea99dd_4_k_cu_5af12ec5_104734cuda3std3__45__cpo6cbeginE - _ZN40_INTERNAL_70ea99dd_4_k_cu_5af12ec5_104734cute1_E)
_ZN40_INTERNAL_70ea99dd_4_k_cu_5af12ec5_104734cute1_E:
	.zero		1
	.type		_ZN40_INTERNAL_70ea99dd_4_k_cu_5af12ec5_104734cuda3std3__45__cpo6cbeginE,@object
	.size		_ZN40_INTERNAL_70ea99dd_4_k_cu_5af12ec5_104734cuda3std3__45__cpo6cbeginE,(_ZN40_INTERNAL_70ea99dd_4_k_cu_5af12ec5_104734cuda3std3__48in_placeE - _ZN40_INTERNAL_70ea99dd_4_k_cu_5af12ec5_104734cuda3std3__45__cpo6cbeginE)
_ZN40_INTERNAL_70ea99dd_4_k_cu_5af12ec5_104734cuda3std3__45__cpo6cbeginE:
	.zero		1
	.type		_ZN40_INTERNAL_70ea99dd_4_k_cu_5af12ec5_104734cuda3std3__48in_placeE,@object
	.size		_ZN40_INTERNAL_70ea99dd_4_k_cu_5af12ec5_104734cuda3std3__48in_placeE,(_ZN40_INTERNAL_70ea99dd_4_k_cu_5af12ec5_104734cuda3std6ranges3__45__cpo9iter_moveE - _ZN40_INTERNAL_70ea99dd_4_k_cu_5af12ec5_104734cuda3std3__48in_placeE)
_ZN40_INTERNAL_70ea99dd_4_k_cu_5af12ec5_104734cuda3std3__48in_placeE:
	.zero		1
	.type		_ZN40_INTERNAL_70ea99dd_4_k_cu_5af12ec5_104734cuda3std6ranges3__45__cpo9iter_moveE,@object
	.size		_ZN40_INTERNAL_70ea99dd_4_k_cu_5af12ec5_104734cuda3std6ranges3__45__cpo9iter_moveE,(_ZN40_INTERNAL_70ea99dd_4_k_cu_5af12ec5_104734cuda3std3__45__cpo5beginE - _ZN40_INTERNAL_70ea99dd_4_k_cu_5af12ec5_104734cuda3std6ranges3__45__cpo9iter_moveE)
_ZN40_INTERNAL_70ea99dd_4_k_cu_5af12ec5_104734cuda3std6ranges3__45__cpo9iter_moveE:
	.zero		1
	.type		_ZN40_INTERNAL_70ea99dd_4_k_cu_5af12ec5_104734cuda3std3__45__cpo5beginE,@object
	.size		_ZN40_INTERNAL_70ea99dd_4_k_cu_5af12ec5_104734cuda3std3__45__cpo5beginE,(_ZN40_INTERNAL_70ea99dd_4_k_cu_5af12ec5_104734cuda3std3__442_GLOBAL__N__70ea99dd_4_k_cu_5af12ec5_104736ignoreE - _ZN40_INTERNAL_70ea99dd_4_k_cu_5af12ec5_104734cuda3std3__45__cpo5beginE)
_ZN40_INTERNAL_70ea99dd_4_k_cu_5af12ec5_104734cuda3std3__45__cpo5beginE:
	.zero		1
	.type		_ZN40_INTERNAL_70ea99dd_4_k_cu_5af12ec5_104734cuda3std3__442_GLOBAL__N__70ea99dd_4_k_cu_5af12ec5_104736ignoreE,@object
	.size		_ZN40_INTERNAL_70ea99dd_4_k_cu_5af12ec5_104734cuda3std3__442_GLOBAL__N__70ea99dd_4_k_cu_5af12ec5_104736ignoreE,(_ZN40_INTERNAL_70ea99dd_4_k_cu_5af12ec5_104734cute7productE - _ZN40_INTERNAL_70ea99dd_4_k_cu_5af12ec5_104734cuda3std3__442_GLOBAL__N__70ea99dd_4_k_cu_5af12ec5_104736ignoreE)
_ZN40_INTERNAL_70ea99dd_4_k_cu_5af12ec5_104734cuda3std3__442_GLOBAL__N__70ea99dd_4_k_cu_5af12ec5_104736ignoreE:
	.zero		1
	.type		_ZN40_INTERNAL_70ea99dd_4_k_cu_5af12ec5_104734cute7productE,@object
	.size		_ZN40_INTERNAL_70ea99dd_4_k_cu_5af12ec5_104734cute7productE,(_ZN40_INTERNAL_70ea99dd_4_k_cu_5af12ec5_104734cuda3std3__45__cpo3endE - _ZN40_INTERNAL_70ea99dd_4_k_cu_5af12ec5_104734cute7productE)
_ZN40_INTERNAL_70ea99dd_4_k_cu_5af12ec5_104734cute7productE:
	.zero		1
	.type		_ZN40_INTERNAL_70ea99dd_4_k_cu_5af12ec5_104734cuda3std3__45__cpo3endE,@object
	.size		_ZN40_INTERNAL_70ea99dd_4_k_cu_5af12ec5_104734cuda3std3__45__cpo3endE,(_ZN40_INTERNAL_70ea99dd_4_k_cu_5af12ec5_104734cuda3std3__419piecewise_constructE - _ZN40_INTERNAL_70ea99dd_4_k_cu_5af12ec5_104734cuda3std3__45__cpo3endE)
_ZN40_INTERNAL_70ea99dd_4_k_cu_5af12ec5_104734cuda3std3__45__cpo3endE:
	.zero		1
	.type		_ZN40_INTERNAL_70ea99dd_4_k_cu_5af12ec5_104734cuda3std3__419piecewise_constructE,@object
	.size		_ZN40_INTERNAL_70ea99dd_4_k_cu_5af12ec5_104734cuda3std3__419piecewise_constructE,(_ZN40_INTERNAL_70ea99dd_4_k_cu_5af12ec5_104734cuda3std3__45__cpo4cendE - _ZN40_INTERNAL_70ea99dd_4_k_cu_5af12ec5_104734cuda3std3__419piecewise_constructE)
_ZN40_INTERNAL_70ea99dd_4_k_cu_5af12ec5_104734cuda3std3__419piecewise_constructE:
	.zero		1
	.type		_ZN40_INTERNAL_70ea99dd_4_k_cu_5af12ec5_104734cuda3std3__45__cpo4cendE,@object
	.size		_ZN40_INTERNAL_70ea99dd_4_k_cu_5af12ec5_104734cuda3std3__45__cpo4cendE,(_ZN40_INTERNAL_70ea99dd_4_k_cu_5af12ec5_104734cuda3std6ranges3__45__cpo4swapE - _ZN40_INTERNAL_70ea99dd_4_k_cu_5af12ec5_104734cuda3std3__45__cpo4cendE)
_ZN40_INTERNAL_70ea99dd_4_k_cu_5af12ec5_104734cuda3std3__45__cpo4cendE:
	.zero		1
	.type		_ZN40_INTERNAL_70ea99dd_4_k_cu_5af12ec5_104734cuda3std6ranges3__45__cpo4swapE,@object
	.size		_ZN40_INTERNAL_70ea99dd_4_k_cu_5af12ec5_104734cuda3std6ranges3__45__cpo4swapE,(.L_10 - _ZN40_INTERNAL_70ea99dd_4_k_cu_5af12ec5_104734cuda3std6ranges3__45__cpo4swapE)
_ZN40_INTERNAL_70ea99dd_4_k_cu_5af12ec5_104734cuda3std6ranges3__45__cpo4swapE:
	.zero		1
.L_10:


//--------------------- .nv.constant0._ZN7cutlass13device_kernelINS_4gemm6kernel13GemmUniversalIN4cute5tupleIJiiiiEEENS1_10collective13CollectiveMmaINS1_35MainloopSm100TmaUmmaWarpSpecializedILi4ELi2ELi4ENS5_IJNS4_1CILi2EEENSA_ILi1EEESC_EEEEENS5_IJNSA_ILi128EEENSA_ILi256EEENSA_ILi32EEEEEENS_10tfloat32_tENS5_IJlSC_lEEESJ_SK_NS4_8TiledMMAINS4_8MMA_AtomIJNS4_23SM100_MMA_TF32_2x1SM_SSISJ_SJ_fLi128ELi256ELNS4_4UMMA5MajorE0ELSP_0ELNSO_7ScaleInE0ELSQ_0EEEEEENS4_6LayoutINS5_IJSC_SC_SC_EEENS5_IJNSA_ILi0EEESV_SV_EEEEENS5_IJNS4_10UnderscoreESY_SY_EEEEENS4_18SM100_TMA_2SM_LOADENS4_14ComposedLayoutINS4_7SwizzleILi3ELi4ELi3EEENS4_18smem_ptr_flag_bitsILi32EEENST_INS5_IJNSA_ILi8EEESH_EEENS5_IJSH_SC_EEEEEEEvNS4_8identityES11_S1B_vS1C_EENS_8epilogue10collective18CollectiveEpilogueINS1E_23Sm100TmaWarpSpecializedILi4ELi2ELi16ELb1ELb0EEEJNS5_IJNSA_ILi64EEESG_SH_EEENS5_IJNST_IS1J_SC_EENST_INS5_IJNSA_ILi16EEESB_EEENS5_IJSC_SF_EEEEEEEESJ_SK_SJ_SK_NS1E_6fusion15FusionCallbacksIS1I_NS1R_17LinearCombinationISJ_fSJ_fLNS_15FloatRoundStyleE2EEES1K_S1Q_JEEENS4_5SM1004TMEM4LOAD26SM100_TMEM_LOAD_32dp32b16xENS4_13SM90_TMA_LOADENS12_INS13_ILi2ELi4ELi3EEES16_NST_INS5_IJS17_S1M_EEENS5_IJS1M_SC_EEEEEEENS4_39AutoVectorizingCopyWithAssumedAlignmentILi128EEENS4_14SM90_TMA_STOREES26_S28_S28_EEEvvEEEEvNT_6ParamsE --------------------------
	.section	.nv.constant0._ZN7cutlass13device_kernelINS_4gemm6kernel13GemmUniversalIN4cute5tupleIJiiiiEEENS1_10collective13CollectiveMmaINS1_35MainloopSm100TmaUmmaWarpSpecializedILi4ELi2ELi4ENS5_IJNS4_1CILi2EEENSA_ILi1EEESC_EEEEENS5_IJNSA_ILi128EEENSA_ILi256EEENSA_ILi32EEEEEENS_10tfloat32_tENS5_IJlSC_lEEESJ_SK_NS4_8TiledMMAINS4_8MMA_AtomIJNS4_23SM100_MMA_TF32_2x1SM_SSISJ_SJ_fLi128ELi256ELNS4_4UMMA5MajorE0ELSP_0ELNSO_7ScaleInE0ELSQ_0EEEEEENS4_6LayoutINS5_IJSC_SC_SC_EEENS5_IJNSA_ILi0EEESV_SV_EEEEENS5_IJNS4_10UnderscoreESY_SY_EEEEENS4_18SM100_TMA_2SM_LOADENS4_14ComposedLayoutINS4_7SwizzleILi3ELi4ELi3EEENS4_18smem_ptr_flag_bitsILi32EEENST_INS5_IJNSA_ILi8EEESH_EEENS5_IJSH_SC_EEEEEEEvNS4_8identityES11_S1B_vS1C_EENS_8epilogue10collective18CollectiveEpilogueINS1E_23Sm100TmaWarpSpecializedILi4ELi2ELi16ELb1ELb0EEEJNS5_IJNSA_ILi64EEESG_SH_EEENS5_IJNST_IS1J_SC_EENST_INS5_IJNSA_ILi16EEESB_EEENS5_IJSC_SF_EEEEEEEESJ_SK_SJ_SK_NS1E_6fusion15FusionCallbacksIS1I_NS1R_17LinearCombinationISJ_fSJ_fLNS_15FloatRoundStyleE2EEES1K_S1Q_JEEENS4_5SM1004TMEM4LOAD26SM100_TMEM_LOAD_32dp32b16xENS4_13SM90_TMA_LOADENS12_INS13_ILi2ELi4ELi3EEES16_NST_INS5_IJS17_S1M_EEENS5_IJS1M_SC_EEEEEEENS4_39AutoVectorizingCopyWithAssumedAlignmentILi128EEENS4_14SM90_TMA_STOREES26_S28_S28_EEEvvEEEEvNT_6ParamsE,"a",@progbits
	.sectionflags	@""
	.align	4
.nv.constant0._ZN7cutlass13device_kernelINS_4gemm6kernel13GemmUniversalIN4cute5tupleIJiiiiEEENS1_10collective13CollectiveMmaINS1_35MainloopSm100TmaUmmaWarpSpecializedILi4ELi2ELi4ENS5_IJNS4_1CILi2EEENSA_ILi1EEESC_EEEEENS5_IJNSA_ILi128EEENSA_ILi256EEENSA_ILi32EEEEEENS_10tfloat32_tENS5_IJlSC_lEEESJ_SK_NS4_8TiledMMAINS4_8MMA_AtomIJNS4_23SM100_MMA_TF32_2x1SM_SSISJ_SJ_fLi128ELi256ELNS4_4UMMA5MajorE0ELSP_0ELNSO_7ScaleInE0ELSQ_0EEEEEENS4_6LayoutINS5_IJSC_SC_SC_EEENS5_IJNSA_ILi0EEESV_SV_EEEEENS5_IJNS4_10UnderscoreESY_SY_EEEEENS4_18SM100_TMA_2SM_LOADENS4_14ComposedLayoutINS4_7SwizzleILi3ELi4ELi3EEENS4_18smem_ptr_flag_bitsILi32EEENST_INS5_IJNSA_ILi8EEESH_EEENS5_IJSH_SC_EEEEEEEvNS4_8identityES11_S1B_vS1C_EENS_8epilogue10collective18CollectiveEpilogueINS1E_23Sm100TmaWarpSpecializedILi4ELi2ELi16ELb1ELb0EEEJNS5_IJNSA_ILi64EEESG_SH_EEENS5_IJNST_IS1J_SC_EENST_INS5_IJNSA_ILi16EEESB_EEENS5_IJSC_SF_EEEEEEEESJ_SK_SJ_SK_NS1E_6fusion15FusionCallbacksIS1I_NS1R_17LinearCombinationISJ_fSJ_fLNS_15FloatRoundStyleE2EEES1K_S1Q_JEEENS4_5SM1004TMEM4LOAD26SM100_TMEM_LOAD_32dp32b16xENS4_13SM90_TMA_LOADENS12_INS13_ILi2ELi4ELi3EEES16_NST_INS5_IJS17_S1M_EEENS5_IJS1M_SC_EEEEEEENS4_39AutoVectorizingCopyWithAssumedAlignmentILi128EEENS4_14SM90_TMA_STOREES26_S28_S28_EEEvvEEEEvNT_6ParamsE:
	.zero		2944


//--------------------- SYMBOLS --------------------------

	.type		.nv.reservedSmem.offset0,@object
	.size		.nv.reservedSmem.offset0,0x4
	.type		.nv.reservedSmem.cap,@object
	.size		.nv.reservedSmem.cap,0x4
	.type		__assertfail,@function
